	.target	sm_100a

	.elftype	@"ET_EXEC"


//--------------------- .note.nv.tkinfo           --------------------------
	.section	.note.nv.tkinfo,"",@"SHT_NOTE"
	.sectionflags	@"SHF_NOTE_NV_TKINFO"
	.tkinfo
        /*0018*/ 	.word	0x00000002
        /*0030*/ 	.string	""
        /*0030*/ 	.string	"ptxas"
        /*0030*/ 	.string	"Cuda compilation tools, release 13.0, V13.0.88"
        /*0030*/ 	.string	"Build cuda_13.0.r13.0/compiler.36424714_0"
        /*0030*/ 	.string	"-arch sm_100a -m 64 "



//--------------------- .note.nv.cuinfo           --------------------------
	.section	.note.nv.cuinfo,"",@"SHT_NOTE"
	.sectionflags	@"SHF_NOTE_NV_CUINFO"
        /*0018*/ 	.short	0x0002
        /*001a*/ 	.short	0x0064
        /*001c*/ 	.short	0x0082
	.zero		2


//--------------------- .nv.info                  --------------------------
	.section	.nv.info,"",@"SHT_CUDA_INFO"
	.align	4


	//----- nvinfo : EIATTR_REGCOUNT
	.align		4
        /*0000*/ 	.byte	0x04, 0x2f
        /*0002*/ 	.short	(.L_19 - .L_18)
	.align		4
.L_18:
        /*0004*/ 	.word	index@(_ZN7cutlass13device_kernelINS_4gemm6kernel13GemmUniversalIN4cute5tupleIJiiiiEEENS1_10collective13CollectiveMmaINS1_35MainloopSm100TmaUmmaWarpSpecializedILi7ELi2ELi4ENS5_IJNS4_1CILi1EEESB_SB_EEEEENS5_IJNSA_ILi64EEESE_SE_EEENS_6half_tENS5_IJlSB_lEEESG_SH_NS4_8TiledMMAINS4_8MMA_AtomIJNS4_20SM100_MMA_F16BF16_SSISG_SG_fLi64ELi64ELNS4_4UMMA5MajorE0ELSM_0ELNSL_7ScaleInE0ELSN_0EEEEEENS4_6LayoutISC_NS5_IJNSA_ILi0EEESR_SR_EEEEENS5_IJNS4_10UnderscoreESU_SU_EEEEENS4_13SM90_TMA_LOADENS4_14ComposedLayoutINS4_7SwizzleILi3ELi4ELi3EEENS4_18smem_ptr_flag_bitsILi16EEENSQ_INS5_IJNSA_ILi8EEESE_EEENS5_IJSE_SB_EEEEEEEvNS4_8identityESX_S17_vS18_EENS_8epilogue10collective18CollectiveEpilogueINS1A_23Sm100TmaWarpSpecializedILi3ELi2ELi16ELb1ELb0EEEJSF_NS5_IJNSQ_ISE_SB_EENSQ_INSA_ILi32EEESB_EEEEESG_SH_SG_SH_NS1A_6fusion15FusionCallbacksIS1E_NS1J_17LinearCombinationISG_fSG_fLNS_15FloatRoundStyleE2EEESF_S1I_JEEENS4_5SM1004TMEM4LOAD26SM100_TMEM_LOAD_16dp256b4xESX_NSY_INSZ_ILi2ELi4ELi3EEES12_NSQ_INS5_IJS13_S1G_EEENS5_IJS1G_SB_EEEEEEENS4_17SM75_U32x4_LDSM_NENS4_14SM90_TMA_STOREES1X_NS4_17SM90_U32x4_STSM_NENS4_39AutoVectorizingCopyWithAssumedAlignmentILi128EEEEEEvvEEEEvNT_6ParamsE)
        /*0008*/ 	.word	0x0000004f


	//----- nvinfo : EIATTR_FRAME_SIZE
	.align		4
.L_19:
        /*000c*/ 	.byte	0x04, 0x11
        /*000e*/ 	.short	(.L_21 - .L_20)
	.align		4
.L_20:
        /*0010*/ 	.word	index@($__internal_2_$__cuda_sm10x_tcgen05_guardrail_trap_unallocated_columns_being_dealloced)
        /*0014*/ 	.word	0x00000000


	//----- nvinfo : EIATTR_FRAME_SIZE
	.align		4
.L_21:
        /*0018*/ 	.byte	0x04, 0x11
        /*001a*/ 	.short	(.L_23 - .L_22)
	.align		4
.L_22:
        /*001c*/ 	.word	index@($__internal_1_$__cuda_sm10x_tcgen05_guardrail_trap_phase_invalid_during_alloc)
        /*0020*/ 	.word	0x00000000


	//----- nvinfo : EIATTR_FRAME_SIZE
	.align		4
.L_23:
        /*0024*/ 	.byte	0x04, 0x11
        /*0026*/ 	.short	(.L_25 - .L_24)
	.align		4
.L_24:
        /*0028*/ 	.word	index@($__internal_0_$__cuda_sm10x_tcgen05_guardrail_trap_col_being_dealloced_not_returned_by_alloc)
        /*002c*/ 	.word	0x00000000


	//----- nvinfo : EIATTR_FRAME_SIZE
	.align		4
.L_25:
        /*0030*/ 	.byte	0x04, 0x11
        /*0032*/ 	.short	(.L_27 - .L_26)
	.align		4
.L_26:
        /*0034*/ 	.word	index@(_ZN7cutlass13device_kernelINS_4gemm6kernel13GemmUniversalIN4cute5tupleIJiiiiEEENS1_10collective13CollectiveMmaINS1_35MainloopSm100TmaUmmaWarpSpecializedILi7ELi2ELi4ENS5_IJNS4_1CILi1EEESB_SB_EEEEENS5_IJNSA_ILi64EEESE_SE_EEENS_6half_tENS5_IJlSB_lEEESG_SH_NS4_8TiledMMAINS4_8MMA_AtomIJNS4_20SM100_MMA_F16BF16_SSISG_SG_fLi64ELi64ELNS4_4UMMA5MajorE0ELSM_0ELNSL_7ScaleInE0ELSN_0EEEEEENS4_6LayoutISC_NS5_IJNSA_ILi0EEESR_SR_EEEEENS5_IJNS4_10UnderscoreESU_SU_EEEEENS4_13SM90_TMA_LOADENS4_14ComposedLayoutINS4_7SwizzleILi3ELi4ELi3EEENS4_18smem_ptr_flag_bitsILi16EEENSQ_INS5_IJNSA_ILi8EEESE_EEENS5_IJSE_SB_EEEEEEEvNS4_8identityESX_S17_vS18_EENS_8epilogue10collective18CollectiveEpilogueINS1A_23Sm100TmaWarpSpecializedILi3ELi2ELi16ELb1ELb0EEEJSF_NS5_IJNSQ_ISE_SB_EENSQ_INSA_ILi32EEESB_EEEEESG_SH_SG_SH_NS1A_6fusion15FusionCallbacksIS1E_NS1J_17LinearCombinationISG_fSG_fLNS_15FloatRoundStyleE2EEESF_S1I_JEEENS4_5SM1004TMEM4LOAD26SM100_TMEM_LOAD_16dp256b4xESX_NSY_INSZ_ILi2ELi4ELi3EEES12_NSQ_INS5_IJS13_S1G_EEENS5_IJS1G_SB_EEEEEEENS4_17SM75_U32x4_LDSM_NENS4_14SM90_TMA_STOREES1X_NS4_17SM90_U32x4_STSM_NENS4_39AutoVectorizingCopyWithAssumedAlignmentILi128EEEEEEvvEEEEvNT_6ParamsE)
        /*0038*/ 	.word	0x00000000


	//----- nvinfo : EIATTR_MIN_STACK_SIZE
	.align		4
.L_27:
        /*003c*/ 	.byte	0x04, 0x12
        /*003e*/ 	.short	(.L_29 - .L_28)
	.align		4
.L_28:
        /*0040*/ 	.word	index@(_ZN7cutlass13device_kernelINS_4gemm6kernel13GemmUniversalIN4cute5tupleIJiiiiEEENS1_10collective13CollectiveMmaINS1_35MainloopSm100TmaUmmaWarpSpecializedILi7ELi2ELi4ENS5_IJNS4_1CILi1EEESB_SB_EEEEENS5_IJNSA_ILi64EEESE_SE_EEENS_6half_tENS5_IJlSB_lEEESG_SH_NS4_8TiledMMAINS4_8MMA_AtomIJNS4_20SM100_MMA_F16BF16_SSISG_SG_fLi64ELi64ELNS4_4UMMA5MajorE0ELSM_0ELNSL_7ScaleInE0ELSN_0EEEEEENS4_6LayoutISC_NS5_IJNSA_ILi0EEESR_SR_EEEEENS5_IJNS4_10UnderscoreESU_SU_EEEEENS4_13SM90_TMA_LOADENS4_14ComposedLayoutINS4_7SwizzleILi3ELi4ELi3EEENS4_18smem_ptr_flag_bitsILi16EEENSQ_INS5_IJNSA_ILi8EEESE_EEENS5_IJSE_SB_EEEEEEEvNS4_8identityESX_S17_vS18_EENS_8epilogue10collective18CollectiveEpilogueINS1A_23Sm100TmaWarpSpecializedILi3ELi2ELi16ELb1ELb0EEEJSF_NS5_IJNSQ_ISE_SB_EENSQ_INSA_ILi32EEESB_EEEEESG_SH_SG_SH_NS1A_6fusion15FusionCallbacksIS1E_NS1J_17LinearCombinationISG_fSG_fLNS_15FloatRoundStyleE2EEESF_S1I_JEEENS4_5SM1004TMEM4LOAD26SM100_TMEM_LOAD_16dp256b4xESX_NSY_INSZ_ILi2ELi4ELi3EEES12_NSQ_INS5_IJS13_S1G_EEENS5_IJS1G_SB_EEEEEEENS4_17SM75_U32x4_LDSM_NENS4_14SM90_TMA_STOREES1X_NS4_17SM90_U32x4_STSM_NENS4_39AutoVectorizingCopyWithAssumedAlignmentILi128EEEEEEvvEEEEvNT_6ParamsE)
        /*0044*/ 	.word	0x00000000
.L_29:


//--------------------- .nv.compat                --------------------------
	.section	.nv.compat,"",@"SHT_CUDA_COMPAT_INFO"
	.align	4
        /*0000*/ 	.byte	0x02, 0x09, 0x01, 0x00, 0x02, 0x02, 0x02, 0x00, 0x02, 0x05, 0x05, 0x00, 0x03, 0x07, 0x01, 0x01
        /*0010*/ 	.byte	0x02, 0x03, 0x01, 0x00, 0x02, 0x06, 0x01, 0x00, 0x04, 0x0b, 0x08, 0x00, 0x09, 0x00, 0x00, 0x00
        /*0020*/ 	.byte	0x00, 0x00, 0x00, 0x00


//--------------------- .nv.info._ZN7cutlass13device_kernelINS_4gemm6kernel13GemmUniversalIN4cute5tupleIJiiiiEEENS1_10collective13CollectiveMmaINS1_35MainloopSm100TmaUmmaWarpSpecializedILi7ELi2ELi4ENS5_IJNS4_1CILi1EEESB_SB_EEEEENS5_IJNSA_ILi64EEESE_SE_EEENS_6half_tENS5_IJlSB_lEEESG_SH_NS4_8TiledMMAINS4_8MMA_AtomIJNS4_20SM100_MMA_F16BF16_SSISG_SG_fLi64ELi64ELNS4_4UMMA5MajorE0ELSM_0ELNSL_7ScaleInE0ELSN_0EEEEEENS4_6LayoutISC_NS5_IJNSA_ILi0EEESR_SR_EEEEENS5_IJNS4_10UnderscoreESU_SU_EEEEENS4_13SM90_TMA_LOADENS4_14ComposedLayoutINS4_7SwizzleILi3ELi4ELi3EEENS4_18smem_ptr_flag_bitsILi16EEENSQ_INS5_IJNSA_ILi8EEESE_EEENS5_IJSE_SB_EEEEEEEvNS4_8identityESX_S17_vS18_EENS_8epilogue10collective18CollectiveEpilogueINS1A_23Sm100TmaWarpSpecializedILi3ELi2ELi16ELb1ELb0EEEJSF_NS5_IJNSQ_ISE_SB_EENSQ_INSA_ILi32EEESB_EEEEESG_SH_SG_SH_NS1A_6fusion15FusionCallbacksIS1E_NS1J_17LinearCombinationISG_fSG_fLNS_15FloatRoundStyleE2EEESF_S1I_JEEENS4_5SM1004TMEM4LOAD26SM100_TMEM_LOAD_16dp256b4xESX_NSY_INSZ_ILi2ELi4ELi3EEES12_NSQ_INS5_IJS13_S1G_EEENS5_IJS1G_SB_EEEEEEENS4_17SM75_U32x4_LDSM_NENS4_14SM90_TMA_STOREES1X_NS4_17SM90_U32x4_STSM_NENS4_39AutoVectorizingCopyWithAssumedAlignmentILi128EEEEEEvvEEEEvNT_6ParamsE --------------------------
	.section	.nv.info._ZN7cutlass13device_kernelINS_4gemm6kernel13GemmUniversalIN4cute5tupleIJiiiiEEENS1_10collective13CollectiveMmaINS1_35MainloopSm100TmaUmmaWarpSpecializedILi7ELi2ELi4ENS5_IJNS4_1CILi1EEESB_SB_EEEEENS5_IJNSA_ILi64EEESE_SE_EEENS_6half_tENS5_IJlSB_lEEESG_SH_NS4_8TiledMMAINS4_8MMA_AtomIJNS4_20SM100_MMA_F16BF16_SSISG_SG_fLi64ELi64ELNS4_4UMMA5MajorE0ELSM_0ELNSL_7ScaleInE0ELSN_0EEEEEENS4_6LayoutISC_NS5_IJNSA_ILi0EEESR_SR_EEEEENS5_IJNS4_10UnderscoreESU_SU_EEEEENS4_13SM90_TMA_LOADENS4_14ComposedLayoutINS4_7SwizzleILi3ELi4ELi3EEENS4_18smem_ptr_flag_bitsILi16EEENSQ_INS5_IJNSA_ILi8EEESE_EEENS5_IJSE_SB_EEEEEEEvNS4_8identityESX_S17_vS18_EENS_8epilogue10collective18CollectiveEpilogueINS1A_23Sm100TmaWarpSpecializedILi3ELi2ELi16ELb1ELb0EEEJSF_NS5_IJNSQ_ISE_SB_EENSQ_INSA_ILi32EEESB_EEEEESG_SH_SG_SH_NS1A_6fusion15FusionCallbacksIS1E_NS1J_17LinearCombinationISG_fSG_fLNS_15FloatRoundStyleE2EEESF_S1I_JEEENS4_5SM1004TMEM4LOAD26SM100_TMEM_LOAD_16dp256b4xESX_NSY_INSZ_ILi2ELi4ELi3EEES12_NSQ_INS5_IJS13_S1G_EEENS5_IJS1G_SB_EEEEEEENS4_17SM75_U32x4_LDSM_NENS4_14SM90_TMA_STOREES1X_NS4_17SM90_U32x4_STSM_NENS4_39AutoVectorizingCopyWithAssumedAlignmentILi128EEEEEEvvEEEEvNT_6ParamsE,"",@"SHT_CUDA_INFO"
	.sectionflags	@""
	.align	4


	//----- nvinfo : EIATTR_CUDA_API_VERSION
	.align		4
        /*0000*/ 	.byte	0x04, 0x37
        /*0002*/ 	.short	(.L_31 - .L_30)
.L_30:
        /*0004*/ 	.word	0x00000082


	//----- nvinfo : EIATTR_KPARAM_INFO
	.align		4
.L_31:
        /*0008*/ 	.byte	0x04, 0x17
        /*000a*/ 	.short	(.L_33 - .L_32)
.L_32:
        /*000c*/ 	.word	0x00000000
        /*0010*/ 	.short	0x0000
        /*0012*/ 	.short	0x0000
        /*0014*/ 	.byte	0x00, 0xf0, 0x01, 0x20


	//----- nvinfo : EIATTR_AT_ENTRY_FRAGMENTS
	.align		4
.L_33:
        /*0018*/ 	.byte	0x04, 0x4f
        /*001a*/ 	.short	(.L_35 - .L_34)


	//   ....[0]....
.L_34:
        /*001c*/ 	.word	0x00000006


	//----- nvinfo : EIATTR_RESERVED_SMEM_USED
	.align		4
.L_35:
        /*0020*/ 	.byte	0x01, 0x41
	.zero		2


	//----- nvinfo : EIATTR_SPARSE_MMA_MASK
	.align		4
        /*0024*/ 	.byte	0x03, 0x50
        /*0026*/ 	.short	0x0000


	//----- nvinfo : EIATTR_TCGEN05_1CTA_USED
	.align		4
        /*0028*/ 	.byte	0x01, 0x51
	.zero		2


	//----- nvinfo : EIATTR_MAXREG_COUNT
	.align		4
        /*002c*/ 	.byte	0x03, 0x1b
        /*002e*/ 	.short	0x00ff


	//----- nvinfo : EIATTR_NUM_BARRIERS
	.align		4
        /*0030*/ 	.byte	0x02, 0x4c
        /*0032*/ 	.byte	0x07
	.zero		1


	//----- nvinfo : EIATTR_EXTERNS
	.align		4
        /*0034*/ 	.byte	0x04, 0x0f
        /*0036*/ 	.short	(.L_37 - .L_36)


	//   ....[0]....
	.align		4
.L_36:
        /*0038*/ 	.word	index@(__assertfail)


	//----- nvinfo : EIATTR_MERCURY_ISA_VERSION
	.align		4
.L_37:
        /*003c*/ 	.byte	0x03, 0x5f
        /*003e*/ 	.short	0x0101


	//----- nvinfo : EIATTR_INT_WARP_WIDE_INSTR_OFFSETS
	.align		4
        /*0040*/ 	.byte	0x04, 0x31
        /*0042*/ 	.short	(.L_39 - .L_38)


	//   ....[0]....
.L_38:
        /*0044*/ 	.word	0x00001e00


	//   ....[1]....
        /*0048*/ 	.word	0x00003a50


	//   ....[2]....
        /*004c*/ 	.word	0x00003a80


	//   ....[3]....
        /*0050*/ 	.word	0x00003ad0


	//   ....[4]....
        /*0054*/ 	.word	0x000043b0


	//   ....[5]....
        /*0058*/ 	.word	0x000043d0


	//   ....[6]....
        /*005c*/ 	.word	0x000046a0


	//   ....[7]....
        /*0060*/ 	.word	0x000047d0


	//----- nvinfo : EIATTR_COOP_GROUP_MASK_REGIDS
	.align		4
.L_39:
        /*0064*/ 	.byte	0x04, 0x29
        /*0066*/ 	.short	(.L_41 - .L_40)


	//   ....[0]....
.L_40:
        /*0068*/ 	.word	0xffffffff


	//   ....[1]....
        /*006c*/ 	.word	0xffffffff


	//   ....[2]....
        /*0070*/ 	.word	0xffffffff


	//   ....[3]....
        /*0074*/ 	.word	0xffffffff


	//   ....[4]....
        /*0078*/ 	.word	0xffffffff


	//   ....[5]....
        /*007c*/ 	.word	0xffffffff


	//   ....[6]....
        /*0080*/ 	.word	0xffffffff


	//   ....[7]....
        /*0084*/ 	.word	0xffffffff


	//   ....[8]....
        /*0088*/ 	.word	0xffffffff


	//   ....[9]....
        /*008c*/ 	.word	0xffffffff


	//   ....[10]....
        /*0090*/ 	.word	0xffffffff


	//   ....[11]....
        /*0094*/ 	.word	0xffffffff


	//   ....[12]....
        /*0098*/ 	.word	0xffffffff


	//----- nvinfo : EIATTR_COOP_GROUP_INSTR_OFFSETS
	.align		4
.L_41:
        /*009c*/ 	.byte	0x04, 0x28
        /*009e*/ 	.short	(.L_43 - .L_42)


	//   ....[0]....
.L_42:
        /*00a0*/ 	.word	0x00000090


	//   ....[1]....
        /*00a4*/ 	.word	0x000004d0


	//   ....[2]....
        /*00a8*/ 	.word	0x000006a0


	//   ....[3]....
        /*00ac*/ 	.word	0x00000820


	//   ....[4]....
        /*00b0*/ 	.word	0x00000920


	//   ....[5]....
        /*00b4*/ 	.word	0x00000a90


	//   ....[6]....
        /*00b8*/ 	.word	0x00000c30


	//   ....[7]....
        /*00bc*/ 	.word	0x00001ce0


	//   ....[8]....
        /*00c0*/ 	.word	0x00002c70


	//   ....[9]....
        /*00c4*/ 	.word	0x00002e80


	//   ....[10]....
        /*00c8*/ 	.word	0x00002eb0


	//   ....[11]....
        /*00cc*/ 	.word	0x00003940


	//   ....[12]....
        /*00d0*/ 	.word	0x00003b70


	//----- nvinfo : EIATTR_VRC_CTA_INIT_COUNT
	.align		4
.L_43:
        /*00d4*/ 	.byte	0x02, 0x4a
        /*00d6*/ 	.byte	0x80
	.zero		1


	//----- nvinfo : EIATTR_SYSCALL_OFFSETS
	.align		4
        /*00d8*/ 	.byte	0x04, 0x46
        /*00da*/ 	.short	(.L_45 - .L_44)


	//   ....[0]....
.L_44:
        /*00dc*/ 	.word	0x000053b0


	//   ....[1]....
        /*00e0*/ 	.word	0x000054a0


	//   ....[2]....
        /*00e4*/ 	.word	0x00005c80


	//   ....[3]....
        /*00e8*/ 	.word	0x000065c0


	//----- nvinfo : EIATTR_MBARRIER_INSTR_OFFSETS
	.align		4
.L_45:
        /*00ec*/ 	.byte	0x04, 0x39
        /*00ee*/ 	.short	(.L_47 - .L_46)


	//   ....[0]....
.L_46:
        /*00f0*/ 	.word	0x000005b0
        /*00f4*/ 	.word	0x000000ff
        /*00f8*/ 	.word	0x00000000
        /*00fc*/ 	.short	0x0100
        /*00fe*/ 	.byte	0x05
	.zero		1


	//   ....[1]....
        /*0100*/ 	.word	0x000005c0
        /*0104*/ 	.word	0x000000ff
        /*0108*/ 	.word	0x00000038
        /*010c*/ 	.short	0x0100
        /*010e*/ 	.byte	0x05
	.zero		1


	//   ....[2]....
        /*0110*/ 	.word	0x000005d0
        /*0114*/ 	.word	0x000000ff
        /*0118*/ 	.word	0x00000008
        /*011c*/ 	.short	0x0100
        /*011e*/ 	.byte	0x05
	.zero		1


	//   ....[3]....
        /*0120*/ 	.word	0x000005e0
        /*0124*/ 	.word	0x000000ff
        /*0128*/ 	.word	0x00000040
        /*012c*/ 	.short	0x0100
        /*012e*/ 	.byte	0x05
	.zero		1


	//   ....[4]....
        /*0130*/ 	.word	0x000005f0
        /*0134*/ 	.word	0x000000ff
        /*0138*/ 	.word	0x00000010
        /*013c*/ 	.short	0x0100
        /*013e*/ 	.byte	0x05
	.zero		1


	//   ....[5]....
        /*0140*/ 	.word	0x00000600
        /*0144*/ 	.word	0x000000ff
        /*0148*/ 	.word	0x00000048
        /*014c*/ 	.short	0x0100
        /*014e*/ 	.byte	0x05
	.zero		1


	//   ....[6]....
        /*0150*/ 	.word	0x00000610
        /*0154*/ 	.word	0x000000ff
        /*0158*/ 	.word	0x00000018
        /*015c*/ 	.short	0x0100
        /*015e*/ 	.byte	0x05
	.zero		1


	//   ....[7]....
        /*0160*/ 	.word	0x00000620
        /*0164*/ 	.word	0x000000ff
        /*0168*/ 	.word	0x00000050
        /*016c*/ 	.short	0x0100
        /*016e*/ 	.byte	0x05
	.zero		1


	//   ....[8]....
        /*0170*/ 	.word	0x00000630
        /*0174*/ 	.word	0x000000ff
        /*0178*/ 	.word	0x00000020
        /*017c*/ 	.short	0x0100
        /*017e*/ 	.byte	0x05
	.zero		1


	//   ....[9]....
        /*0180*/ 	.word	0x00000640
        /*0184*/ 	.word	0x000000ff
        /*0188*/ 	.word	0x00000058
        /*018c*/ 	.short	0x0100
        /*018e*/ 	.byte	0x05
	.zero		1


	//   ....[10]....
        /*0190*/ 	.word	0x00000650
        /*0194*/ 	.word	0x000000ff
        /*0198*/ 	.word	0x00000028
        /*019c*/ 	.short	0x0100
        /*019e*/ 	.byte	0x05
	.zero		1


	//   ....[11]....
        /*01a0*/ 	.word	0x00000660
        /*01a4*/ 	.word	0x000000ff
        /*01a8*/ 	.word	0x00000060
        /*01ac*/ 	.short	0x0100
        /*01ae*/ 	.byte	0x05
	.zero		1


	//   ....[12]....
        /*01b0*/ 	.word	0x00000670
        /*01b4*/ 	.word	0x000000ff
        /*01b8*/ 	.word	0x00000030
        /*01bc*/ 	.short	0x0100
        /*01be*/ 	.byte	0x05
	.zero		1


	//   ....[13]....
        /*01c0*/ 	.word	0x00000680
        /*01c4*/ 	.word	0x000000ff
        /*01c8*/ 	.word	0x00000068
        /*01cc*/ 	.short	0x0100
        /*01ce*/ 	.byte	0x05
	.zero		1


	//   ....[14]....
        /*01d0*/ 	.word	0x000007b0
        /*01d4*/ 	.word	0x000000ff
        /*01d8*/ 	.word	0x00000070
        /*01dc*/ 	.short	0x0100
        /*01de*/ 	.byte	0x07
	.zero		1


	//   ....[15]....
        /*01e0*/ 	.word	0x000007c0
        /*01e4*/ 	.word	0x000000ff
        /*01e8*/ 	.word	0x00000088
        /*01ec*/ 	.short	0x0100
        /*01ee*/ 	.byte	0x07
	.zero		1


	//   ....[16]....
        /*01f0*/ 	.word	0x000007d0
        /*01f4*/ 	.word	0x000000ff
        /*01f8*/ 	.word	0x00000078
        /*01fc*/ 	.short	0x0100
        /*01fe*/ 	.byte	0x07
	.zero		1


	//   ....[17]....
        /*0200*/ 	.word	0x000007e0
        /*0204*/ 	.word	0x000000ff
        /*0208*/ 	.word	0x00000090
        /*020c*/ 	.short	0x0100
        /*020e*/ 	.byte	0x07
	.zero		1


	//   ....[18]....
        /*0210*/ 	.word	0x000007f0
        /*0214*/ 	.word	0x000000ff
        /*0218*/ 	.word	0x00000080
        /*021c*/ 	.short	0x0100
        /*021e*/ 	.byte	0x07
	.zero		1


	//   ....[19]....
        /*0220*/ 	.word	0x00000800
        /*0224*/ 	.word	0x000000ff
        /*0228*/ 	.word	0x00000098
        /*022c*/ 	.short	0x0100
        /*022e*/ 	.byte	0x07
	.zero		1


	//   ....[20]....
        /*0230*/ 	.word	0x000008f0
        /*0234*/ 	.word	0x000000ff
        /*0238*/ 	.word	0x000000a0
        /*023c*/ 	.short	0x0100
        /*023e*/ 	.byte	0x05
	.zero		1


	//   ....[21]....
        /*0240*/ 	.word	0x00000900
        /*0244*/ 	.word	0x000000ff
        /*0248*/ 	.word	0x000000a8
        /*024c*/ 	.short	0x0100
        /*024e*/ 	.byte	0x05
	.zero		1


	//   ....[22]....
        /*0250*/ 	.word	0x00000a40
        /*0254*/ 	.word	0x000000ff
        /*0258*/ 	.word	0x000000b0
        /*025c*/ 	.short	0x0100
        /*025e*/ 	.byte	0x05
	.zero		1


	//   ....[23]....
        /*0260*/ 	.word	0x00000a50
        /*0264*/ 	.word	0x000000ff
        /*0268*/ 	.word	0x000000c0
        /*026c*/ 	.short	0x0100
        /*026e*/ 	.byte	0x05
	.zero		1


	//   ....[24]....
        /*0270*/ 	.word	0x00000a60
        /*0274*/ 	.word	0x000000ff
        /*0278*/ 	.word	0x000000b8
        /*027c*/ 	.short	0x0100
        /*027e*/ 	.byte	0x05
	.zero		1


	//   ....[25]....
        /*0280*/ 	.word	0x00000a70
        /*0284*/ 	.word	0x000000ff
        /*0288*/ 	.word	0x000000c8
        /*028c*/ 	.short	0x0100
        /*028e*/ 	.byte	0x05
	.zero		1


	//   ....[26]....
        /*0290*/ 	.word	0x00000ba0
        /*0294*/ 	.word	0x000000ff
        /*0298*/ 	.word	0x000000d0
        /*029c*/ 	.short	0x0100
        /*029e*/ 	.byte	0x07
	.zero		1


	//   ....[27]....
        /*02a0*/ 	.word	0x00000bb0
        /*02a4*/ 	.word	0x000000ff
        /*02a8*/ 	.word	0x000000f0
        /*02ac*/ 	.short	0x0100
        /*02ae*/ 	.byte	0x07
	.zero		1


	//   ....[28]....
        /*02b0*/ 	.word	0x00000bc0
        /*02b4*/ 	.word	0x000000ff
        /*02b8*/ 	.word	0x000000d8
        /*02bc*/ 	.short	0x0100
        /*02be*/ 	.byte	0x07
	.zero		1


	//   ....[29]....
        /*02c0*/ 	.word	0x00000bd0
        /*02c4*/ 	.word	0x000000ff
        /*02c8*/ 	.word	0x000000f8
        /*02cc*/ 	.short	0x0100
        /*02ce*/ 	.byte	0x07
	.zero		1


	//   ....[30]....
        /*02d0*/ 	.word	0x00000be0
        /*02d4*/ 	.word	0x000000ff
        /*02d8*/ 	.word	0x000000e0
        /*02dc*/ 	.short	0x0100
        /*02de*/ 	.byte	0x07
	.zero		1


	//   ....[31]....
        /*02e0*/ 	.word	0x00000bf0
        /*02e4*/ 	.word	0x000000ff
        /*02e8*/ 	.word	0x00000100
        /*02ec*/ 	.short	0x0100
        /*02ee*/ 	.byte	0x07
	.zero		1


	//   ....[32]....
        /*02f0*/ 	.word	0x00000c00
        /*02f4*/ 	.word	0x000000ff
        /*02f8*/ 	.word	0x000000e8
        /*02fc*/ 	.short	0x0100
        /*02fe*/ 	.byte	0x07
	.zero		1


	//   ....[33]....
        /*0300*/ 	.word	0x00000c10
        /*0304*/ 	.word	0x000000ff
        /*0308*/ 	.word	0x00000108
        /*030c*/ 	.short	0x0100
        /*030e*/ 	.byte	0x07
	.zero		1


	//   ....[34]....
        /*0310*/ 	.word	0x00000d00
        /*0314*/ 	.word	0x000000ff
        /*0318*/ 	.word	0x00000110
        /*031c*/ 	.short	0x0100
        /*031e*/ 	.byte	0x05
	.zero		1


	//   ....[35]....
        /*0320*/ 	.word	0x00000d10
        /*0324*/ 	.word	0x000000ff
        /*0328*/ 	.word	0x00000120
        /*032c*/ 	.short	0x0100
        /*032e*/ 	.byte	0x05
	.zero		1


	//   ....[36]....
        /*0330*/ 	.word	0x00000d20
        /*0334*/ 	.word	0x000000ff
        /*0338*/ 	.word	0x00000118
        /*033c*/ 	.short	0x0100
        /*033e*/ 	.byte	0x05
	.zero		1


	//   ....[37]....
        /*0340*/ 	.word	0x00000d30
        /*0344*/ 	.word	0x000000ff
        /*0348*/ 	.word	0x00000128
        /*034c*/ 	.short	0x0100
        /*034e*/ 	.byte	0x05
	.zero		1


	//   ....[38]....
        /*0350*/ 	.word	0x00001600
        /*0354*/ 	.word	0x00000002
        /*0358*/ 	.word	0x00000120
        /*035c*/ 	.short	0x010a
        /*035e*/ 	.byte	0xff
	.zero		1


	//   ....[39]....
        /*0360*/ 	.word	0x00001630
        /*0364*/ 	.word	0x00000002
        /*0368*/ 	.word	0x00000110
        /*036c*/ 	.short	0x0101
        /*036e*/ 	.byte	0xff
	.zero		1


	//   ....[40]....
        /*0370*/ 	.word	0x00001700
        /*0374*/ 	.word	0x000000ff
        /*0378*/ 	.word	0x00000038
        /*037c*/ 	.short	0x010a
        /*037e*/ 	.byte	0x08
	.zero		1


	//   ....[41]....
        /*0380*/ 	.word	0x000017a0
        /*0384*/ 	.word	0x000000ff
        /*0388*/ 	.word	0x00000038
        /*038c*/ 	.short	0x010a
        /*038e*/ 	.byte	0x21
	.zero		1


	//   ....[42]....
        /*0390*/ 	.word	0x00001900
        /*0394*/ 	.word	0x000000ff
        /*0398*/ 	.word	0x00000038
        /*039c*/ 	.short	0x010a
        /*039e*/ 	.byte	0x08
	.zero		1


	//   ....[43]....
        /*03a0*/ 	.word	0x000019f0
        /*03a4*/ 	.word	0x000000ff
        /*03a8*/ 	.word	0x000000a8
        /*03ac*/ 	.short	0x0101
        /*03ae*/ 	.byte	0x04
	.zero		1


	//   ....[44]....
        /*03b0*/ 	.word	0x00001a10
        /*03b4*/ 	.word	0x000000ff
        /*03b8*/ 	.word	0x00000038
        /*03bc*/ 	.short	0x010a
        /*03be*/ 	.byte	0x08
	.zero		1


	//   ....[45]....
        /*03c0*/ 	.word	0x00001a90
        /*03c4*/ 	.word	0x000000ff
        /*03c8*/ 	.word	0x00000038
        /*03cc*/ 	.short	0x010a
        /*03ce*/ 	.byte	0x11
	.zero		1


	//   ....[46]....
        /*03d0*/ 	.word	0x00001bf0
        /*03d4*/ 	.word	0x000000ff
        /*03d8*/ 	.word	0x00000038
        /*03dc*/ 	.short	0x010a
        /*03de*/ 	.byte	0x08
	.zero		1


	//   ....[47]....
        /*03e0*/ 	.word	0x00001d10
        /*03e4*/ 	.word	0x00000002
        /*03e8*/ 	.word	0x000000b0
        /*03ec*/ 	.short	0x010a
        /*03ee*/ 	.byte	0xff
	.zero		1


	//   ....[48]....
        /*03f0*/ 	.word	0x00001dd0
        /*03f4*/ 	.word	0x00000002
        /*03f8*/ 	.word	0x00000000
        /*03fc*/ 	.short	0x0101
        /*03fe*/ 	.byte	0xff
	.zero		1


	//   ....[49]....
        /*0400*/ 	.word	0x00002330
        /*0404*/ 	.word	0x000000ff
        /*0408*/ 	.word	0x00000000
        /*040c*/ 	.short	0x010a
        /*040e*/ 	.byte	0x05
	.zero		1


	//   ....[50]....
        /*0410*/ 	.word	0x000023c0
        /*0414*/ 	.word	0x000000ff
        /*0418*/ 	.word	0x00000000
        /*041c*/ 	.short	0x010a
        /*041e*/ 	.byte	0x05
	.zero		1


	//   ....[51]....
        /*0420*/ 	.word	0x00002450
        /*0424*/ 	.word	0x000000ff
        /*0428*/ 	.word	0x00000000
        /*042c*/ 	.short	0x010a
        /*042e*/ 	.byte	0x05
	.zero		1


	//   ....[52]....
        /*0430*/ 	.word	0x000024e0
        /*0434*/ 	.word	0x000000ff
        /*0438*/ 	.word	0x00000000
        /*043c*/ 	.short	0x010a
        /*043e*/ 	.byte	0x05
	.zero		1


	//   ....[53]....
        /*0440*/ 	.word	0x00002570
        /*0444*/ 	.word	0x000000ff
        /*0448*/ 	.word	0x00000000
        /*044c*/ 	.short	0x010a
        /*044e*/ 	.byte	0x05
	.zero		1


	//   ....[54]....
        /*0450*/ 	.word	0x00002600
        /*0454*/ 	.word	0x000000ff
        /*0458*/ 	.word	0x00000000
        /*045c*/ 	.short	0x010a
        /*045e*/ 	.byte	0x05
	.zero		1


	//   ....[55]....
        /*0460*/ 	.word	0x000026a0
        /*0464*/ 	.word	0x00000000
        /*0468*/ 	.word	0x00000000
        /*046c*/ 	.short	0x010a
        /*046e*/ 	.byte	0xff
	.zero		1


	//   ....[56]....
        /*0470*/ 	.word	0x000027c0
        /*0474*/ 	.word	0x00000000
        /*0478*/ 	.word	0x00000110
        /*047c*/ 	.short	0x010a
        /*047e*/ 	.byte	0xff
	.zero		1


	//   ....[57]....
        /*0480*/ 	.word	0x00002830
        /*0484*/ 	.word	0x00000000
        /*0488*/ 	.word	0x00000000
        /*048c*/ 	.short	0x0101
        /*048e*/ 	.byte	0xff
	.zero		1


	//   ....[58]....
        /*0490*/ 	.word	0x00002850
        /*0494*/ 	.word	0x000000ff
        /*0498*/ 	.word	0x000000c0
        /*049c*/ 	.short	0x010a
        /*049e*/ 	.byte	0x05
	.zero		1


	//   ....[59]....
        /*04a0*/ 	.word	0x00002970
        /*04a4*/ 	.word	0x00000000
        /*04a8*/ 	.word	0x000000b0
        /*04ac*/ 	.short	0x010a
        /*04ae*/ 	.byte	0xff
	.zero		1


	//   ....[60]....
        /*04b0*/ 	.word	0x00002a70
        /*04b4*/ 	.word	0x00000000
        /*04b8*/ 	.word	0x00000000
        /*04bc*/ 	.short	0x0101
        /*04be*/ 	.byte	0xff
	.zero		1


	//   ....[61]....
        /*04c0*/ 	.word	0x00002b00
        /*04c4*/ 	.word	0x000000ff
        /*04c8*/ 	.word	0x000000c0
        /*04cc*/ 	.short	0x0106
        /*04ce*/ 	.byte	0x05
	.zero		1


	//   ....[62]....
        /*04d0*/ 	.word	0x00002b20
        /*04d4*/ 	.word	0x000000ff
        /*04d8*/ 	.word	0x000000c0
        /*04dc*/ 	.short	0x010a
        /*04de*/ 	.byte	0x05
	.zero		1


	//   ....[63]....
        /*04e0*/ 	.word	0x00002bb0
        /*04e4*/ 	.word	0x000000ff
        /*04e8*/ 	.word	0x000000c0
        /*04ec*/ 	.short	0x0106
        /*04ee*/ 	.byte	0x04
	.zero		1


	//   ....[64]....
        /*04f0*/ 	.word	0x00002bf0
        /*04f4*/ 	.word	0x00000000
        /*04f8*/ 	.word	0x000000c0
        /*04fc*/ 	.short	0x010a
        /*04fe*/ 	.byte	0xff
	.zero		1


	//   ....[65]....
        /*0500*/ 	.word	0x00003130
        /*0504*/ 	.word	0x00000000
        /*0508*/ 	.word	0x000000b0
        /*050c*/ 	.short	0x010a
        /*050e*/ 	.byte	0xff
	.zero		1


	//   ....[66]....
        /*0510*/ 	.word	0x00003230
        /*0514*/ 	.word	0x00000003
        /*0518*/ 	.word	0x00000000
        /*051c*/ 	.short	0x0101
        /*051e*/ 	.byte	0xff
	.zero		1


	//   ....[67]....
        /*0520*/ 	.word	0x00003240
        /*0524*/ 	.word	0x000000ff
        /*0528*/ 	.word	0x00000000
        /*052c*/ 	.short	0x010a
        /*052e*/ 	.byte	0x06
	.zero		1


	//   ....[68]....
        /*0530*/ 	.word	0x000032c0
        /*0534*/ 	.word	0x000000ff
        /*0538*/ 	.word	0x000000f0
        /*053c*/ 	.short	0x010a
        /*053e*/ 	.byte	0x07
	.zero		1


	//   ....[69]....
        /*0540*/ 	.word	0x000033a0
        /*0544*/ 	.word	0x000000ff
        /*0548*/ 	.word	0x00000000
        /*054c*/ 	.short	0x010a
        /*054e*/ 	.byte	0x06
	.zero		1


	//   ....[70]....
        /*0550*/ 	.word	0x000034d0
        /*0554*/ 	.word	0x000000ff
        /*0558*/ 	.word	0x00000000
        /*055c*/ 	.short	0x010a
        /*055e*/ 	.byte	0x1a
	.zero		1


	//   ....[71]....
        /*0560*/ 	.word	0x00003770
        /*0564*/ 	.word	0x000000ff
        /*0568*/ 	.word	0x00000000
        /*056c*/ 	.short	0x010a
        /*056e*/ 	.byte	0x06
	.zero		1


	//   ....[72]....
        /*0570*/ 	.word	0x00003800
        /*0574*/ 	.word	0x000000ff
        /*0578*/ 	.word	0x00000000
        /*057c*/ 	.short	0x010a
        /*057e*/ 	.byte	0x06
	.zero		1


	//   ....[73]....
        /*0580*/ 	.word	0x00003890
        /*0584*/ 	.word	0x000000ff
        /*0588*/ 	.word	0x00000000
        /*058c*/ 	.short	0x010a
        /*058e*/ 	.byte	0x06
	.zero		1


	//   ....[74]....
        /*0590*/ 	.word	0x00003920
        /*0594*/ 	.word	0x000000ff
        /*0598*/ 	.word	0x00000000
        /*059c*/ 	.short	0x010a
        /*059e*/ 	.byte	0x07
	.zero		1


	//   ....[75]....
        /*05a0*/ 	.word	0x00003d50
        /*05a4*/ 	.word	0x00000000
        /*05a8*/ 	.word	0x000000b0
        /*05ac*/ 	.short	0x010a
        /*05ae*/ 	.byte	0xff
	.zero		1


	//   ....[76]....
        /*05b0*/ 	.word	0x00003e10
        /*05b4*/ 	.word	0x00000000
        /*05b8*/ 	.word	0x00000000
        /*05bc*/ 	.short	0x0101
        /*05be*/ 	.byte	0xff
	.zero		1


	//   ....[77]....
        /*05c0*/ 	.word	0x00004130
        /*05c4*/ 	.word	0x000000ff
        /*05c8*/ 	.word	0x000000a8
        /*05cc*/ 	.short	0x010a
        /*05ce*/ 	.byte	0x07
	.zero		1


	//   ....[78]....
        /*05d0*/ 	.word	0x00004350
        /*05d4*/ 	.word	0x000000ff
        /*05d8*/ 	.word	0x00000088
        /*05dc*/ 	.short	0x010a
        /*05de*/ 	.byte	0x0f
	.zero		1


	//   ....[79]....
        /*05e0*/ 	.word	0x00004550
        /*05e4*/ 	.word	0x000000ff
        /*05e8*/ 	.word	0x00000070
        /*05ec*/ 	.short	0x010b
        /*05ee*/ 	.byte	0x0f
	.zero		1


	//   ....[80]....
        /*05f0*/ 	.word	0x000045a0
        /*05f4*/ 	.word	0x000000ff
        /*05f8*/ 	.word	0x00000000
        /*05fc*/ 	.short	0x0101
        /*05fe*/ 	.byte	0x10
	.zero		1


	//   ....[81]....
        /*0600*/ 	.word	0x000045e0
        /*0604*/ 	.word	0x000000ff
        /*0608*/ 	.word	0x00000088
        /*060c*/ 	.short	0x010a
        /*060e*/ 	.byte	0x0d
	.zero		1


	//   ....[82]....
        /*0610*/ 	.word	0x00004820
        /*0614*/ 	.word	0x000000ff
        /*0618*/ 	.word	0x00000070
        /*061c*/ 	.short	0x010b
        /*061e*/ 	.byte	0x0d
	.zero		1


	//   ....[83]....
        /*0620*/ 	.word	0x00004890
        /*0624*/ 	.word	0x000000ff
        /*0628*/ 	.word	0x00000000
        /*062c*/ 	.short	0x0101
        /*062e*/ 	.byte	0x0f
	.zero		1


	//   ....[84]....
        /*0630*/ 	.word	0x000048e0
        /*0634*/ 	.word	0x000000ff
        /*0638*/ 	.word	0x00000000
        /*063c*/ 	.short	0x010a
        /*063e*/ 	.byte	0x04
	.zero		1


	//   ....[85]....
        /*0640*/ 	.word	0x00004970
        /*0644*/ 	.word	0x000000ff
        /*0648*/ 	.word	0x00000000
        /*064c*/ 	.short	0x010a
        /*064e*/ 	.byte	0x04
	.zero		1


	//   ....[86]....
        /*0650*/ 	.word	0x00004a10
        /*0654*/ 	.word	0x00000000
        /*0658*/ 	.word	0x00000000
        /*065c*/ 	.short	0x010a
        /*065e*/ 	.byte	0xff
	.zero		1


	//   ....[87]....
        /*0660*/ 	.word	0x00004d80
        /*0664*/ 	.word	0x00000000
        /*0668*/ 	.word	0x000000b0
        /*066c*/ 	.short	0x010a
        /*066e*/ 	.byte	0xff
	.zero		1


	//   ....[88]....
        /*0670*/ 	.word	0x00004e90
        /*0674*/ 	.word	0x00000000
        /*0678*/ 	.word	0x00000000
        /*067c*/ 	.short	0x0101
        /*067e*/ 	.byte	0xff
	.zero		1


	//   ....[89]....
        /*0680*/ 	.word	0x000058a0
        /*0684*/ 	.word	0x00000002
        /*0688*/ 	.word	0x00000070
        /*068c*/ 	.short	0x010a
        /*068e*/ 	.byte	0xff
	.zero		1


	//   ....[90]....
        /*0690*/ 	.word	0x000058e0
        /*0694*/ 	.word	0x0000002c
        /*0698*/ 	.word	0x000000d0
        /*069c*/ 	.short	0x010a
        /*069e*/ 	.byte	0xff
	.zero		1


	//   ....[91]....
        /*06a0*/ 	.word	0x000059d0
        /*06a4*/ 	.word	0x00000002
        /*06a8*/ 	.word	0x00000070
        /*06ac*/ 	.short	0x010a
        /*06ae*/ 	.byte	0xff
	.zero		1


	//   ....[92]....
        /*06b0*/ 	.word	0x00005b60
        /*06b4*/ 	.word	0x0000002c
        /*06b8*/ 	.word	0x000000d0
        /*06bc*/ 	.short	0x010a
        /*06be*/ 	.byte	0xff
	.zero		1


	//   ....[93]....
        /*06c0*/ 	.word	0x00006320
        /*06c4*/ 	.word	0x00000000
        /*06c8*/ 	.word	0x00000000
        /*06cc*/ 	.short	0x0101
        /*06ce*/ 	.byte	0xff
	.zero		1


	//   ....[94]....
        /*06d0*/ 	.word	0x00006330
        /*06d4*/ 	.word	0x00000002
        /*06d8*/ 	.word	0x00000070
        /*06dc*/ 	.short	0x010a
        /*06de*/ 	.byte	0xff
	.zero		1


	//   ....[95]....
        /*06e0*/ 	.word	0x000063f0
        /*06e4*/ 	.word	0x00000002
        /*06e8*/ 	.word	0x00000070
        /*06ec*/ 	.short	0x010a
        /*06ee*/ 	.byte	0xff
	.zero		1


	//   ....[96]....
        /*06f0*/ 	.word	0x00006720
        /*06f4*/ 	.word	0x000000ff
        /*06f8*/ 	.word	0x00000000
        /*06fc*/ 	.short	0x0101
        /*06fe*/ 	.byte	0x05
	.zero		1


	//   ....[97]....
        /*0700*/ 	.word	0x00006ce0
        /*0704*/ 	.word	0x00000000
        /*0708*/ 	.word	0x00000000
        /*070c*/ 	.short	0x0101
        /*070e*/ 	.byte	0xff
	.zero		1


	//   ....[98]....
        /*0710*/ 	.word	0x00006f50
        /*0714*/ 	.word	0x000000ff
        /*0718*/ 	.word	0x00000000
        /*071c*/ 	.short	0x0101
        /*071e*/ 	.byte	0x04
	.zero		1


	//   ....[99]....
        /*0720*/ 	.word	0x00006f70
        /*0724*/ 	.word	0x00000002
        /*0728*/ 	.word	0x00000120
        /*072c*/ 	.short	0x010a
        /*072e*/ 	.byte	0xff
	.zero		1


	//   ....[100]....
        /*0730*/ 	.word	0x00006fd0
        /*0734*/ 	.word	0x00000002
        /*0738*/ 	.word	0x00000038
        /*073c*/ 	.short	0x010a
        /*073e*/ 	.byte	0xff
	.zero		1


	//   ....[101]....
        /*0740*/ 	.word	0x00007030
        /*0744*/ 	.word	0x00000002
        /*0748*/ 	.word	0x00000038
        /*074c*/ 	.short	0x010a
        /*074e*/ 	.byte	0xff
	.zero		1


	//   ....[102]....
        /*0750*/ 	.word	0x00007080
        /*0754*/ 	.word	0x00000002
        /*0758*/ 	.word	0x000000b0
        /*075c*/ 	.short	0x010a
        /*075e*/ 	.byte	0xff
	.zero		1


	//   ....[103]....
        /*0760*/ 	.word	0x000070e0
        /*0764*/ 	.word	0x00000000
        /*0768*/ 	.word	0x00000000
        /*076c*/ 	.short	0x010a
        /*076e*/ 	.byte	0xff
	.zero		1


	//   ....[104]....
        /*0770*/ 	.word	0x00007140
        /*0774*/ 	.word	0x00000000
        /*0778*/ 	.word	0x00000000
        /*077c*/ 	.short	0x010a
        /*077e*/ 	.byte	0xff
	.zero		1


	//   ....[105]....
        /*0780*/ 	.word	0x000071a0
        /*0784*/ 	.word	0x00000000
        /*0788*/ 	.word	0x00000000
        /*078c*/ 	.short	0x010a
        /*078e*/ 	.byte	0xff
	.zero		1


	//   ....[106]....
        /*0790*/ 	.word	0x00007200
        /*0794*/ 	.word	0x00000000
        /*0798*/ 	.word	0x00000000
        /*079c*/ 	.short	0x010a
        /*079e*/ 	.byte	0xff
	.zero		1


	//   ....[107]....
        /*07a0*/ 	.word	0x00007260
        /*07a4*/ 	.word	0x00000000
        /*07a8*/ 	.word	0x00000000
        /*07ac*/ 	.short	0x010a
        /*07ae*/ 	.byte	0xff
	.zero		1


	//   ....[108]....
        /*07b0*/ 	.word	0x000072c0
        /*07b4*/ 	.word	0x00000000
        /*07b8*/ 	.word	0x00000000
        /*07bc*/ 	.short	0x010a
        /*07be*/ 	.byte	0xff
	.zero		1


	//   ....[109]....
        /*07c0*/ 	.word	0x00007310
        /*07c4*/ 	.word	0x00000000
        /*07c8*/ 	.word	0x00000110
        /*07cc*/ 	.short	0x010a
        /*07ce*/ 	.byte	0xff
	.zero		1


	//   ....[110]....
        /*07d0*/ 	.word	0x00007370
        /*07d4*/ 	.word	0x00000000
        /*07d8*/ 	.word	0x000000c0
        /*07dc*/ 	.short	0x010a
        /*07de*/ 	.byte	0xff
	.zero		1


	//   ....[111]....
        /*07e0*/ 	.word	0x000073c0
        /*07e4*/ 	.word	0x00000000
        /*07e8*/ 	.word	0x000000b0
        /*07ec*/ 	.short	0x010a
        /*07ee*/ 	.byte	0xff
	.zero		1


	//   ....[112]....
        /*07f0*/ 	.word	0x00007420
        /*07f4*/ 	.word	0x00000000
        /*07f8*/ 	.word	0x000000c0
        /*07fc*/ 	.short	0x010a
        /*07fe*/ 	.byte	0xff
	.zero		1


	//   ....[113]....
        /*0800*/ 	.word	0x00007470
        /*0804*/ 	.word	0x00000000
        /*0808*/ 	.word	0x000000b0
        /*080c*/ 	.short	0x010a
        /*080e*/ 	.byte	0xff
	.zero		1


	//   ....[114]....
        /*0810*/ 	.word	0x000074d0
        /*0814*/ 	.word	0x00000002
        /*0818*/ 	.word	0x000000f0
        /*081c*/ 	.short	0x010a
        /*081e*/ 	.byte	0xff
	.zero		1


	//   ....[115]....
        /*0820*/ 	.word	0x00007530
        /*0824*/ 	.word	0x00000000
        /*0828*/ 	.word	0x00000000
        /*082c*/ 	.short	0x010a
        /*082e*/ 	.byte	0xff
	.zero		1


	//   ....[116]....
        /*0830*/ 	.word	0x00007590
        /*0834*/ 	.word	0x00000000
        /*0838*/ 	.word	0x00000000
        /*083c*/ 	.short	0x010a
        /*083e*/ 	.byte	0xff
	.zero		1


	//   ....[117]....
        /*0840*/ 	.word	0x000075f0
        /*0844*/ 	.word	0x00000000
        /*0848*/ 	.word	0x00000000
        /*084c*/ 	.short	0x010a
        /*084e*/ 	.byte	0xff
	.zero		1


	//   ....[118]....
        /*0850*/ 	.word	0x00007650
        /*0854*/ 	.word	0x00000000
        /*0858*/ 	.word	0x00000000
        /*085c*/ 	.short	0x010a
        /*085e*/ 	.byte	0xff
	.zero		1


	//   ....[119]....
        /*0860*/ 	.word	0x000076b0
        /*0864*/ 	.word	0x00000000
        /*0868*/ 	.word	0x00000000
        /*086c*/ 	.short	0x010a
        /*086e*/ 	.byte	0xff
	.zero		1


	//   ....[120]....
        /*0870*/ 	.word	0x00007700
        /*0874*/ 	.word	0x00000000
        /*0878*/ 	.word	0x000000b0
        /*087c*/ 	.short	0x010a
        /*087e*/ 	.byte	0xff
	.zero		1


	//   ....[121]....
        /*0880*/ 	.word	0x00007760
        /*0884*/ 	.word	0x00000000
        /*0888*/ 	.word	0x000000a8
        /*088c*/ 	.short	0x010a
        /*088e*/ 	.byte	0xff
	.zero		1


	//   ....[122]....
        /*0890*/ 	.word	0x000077c0
        /*0894*/ 	.word	0x00000000
        /*0898*/ 	.word	0x00000088
        /*089c*/ 	.short	0x010a
        /*089e*/ 	.byte	0xff
	.zero		1


	//   ....[123]....
        /*08a0*/ 	.word	0x00007820
        /*08a4*/ 	.word	0x00000000
        /*08a8*/ 	.word	0x00000088
        /*08ac*/ 	.short	0x010a
        /*08ae*/ 	.byte	0xff
	.zero		1


	//   ....[124]....
        /*08b0*/ 	.word	0x00007880
        /*08b4*/ 	.word	0x00000000
        /*08b8*/ 	.word	0x00000000
        /*08bc*/ 	.short	0x010a
        /*08be*/ 	.byte	0xff
	.zero		1


	//   ....[125]....
        /*08c0*/ 	.word	0x000078e0
        /*08c4*/ 	.word	0x00000000
        /*08c8*/ 	.word	0x00000000
        /*08cc*/ 	.short	0x010a
        /*08ce*/ 	.byte	0xff
	.zero		1


	//   ....[126]....
        /*08d0*/ 	.word	0x00007930
        /*08d4*/ 	.word	0x00000000
        /*08d8*/ 	.word	0x000000b0
        /*08dc*/ 	.short	0x010a
        /*08de*/ 	.byte	0xff
	.zero		1


	//   ....[127]....
        /*08e0*/ 	.word	0x00007980
        /*08e4*/ 	.word	0x00000002
        /*08e8*/ 	.word	0x00000070
        /*08ec*/ 	.short	0x010a
        /*08ee*/ 	.byte	0xff
	.zero		1


	//   ....[128]....
        /*08f0*/ 	.word	0x000079d0
        /*08f4*/ 	.word	0x0000002c
        /*08f8*/ 	.word	0x000000d0
        /*08fc*/ 	.short	0x010a
        /*08fe*/ 	.byte	0xff
	.zero		1


	//   ....[129]....
        /*0900*/ 	.word	0x00007a20
        /*0904*/ 	.word	0x00000002
        /*0908*/ 	.word	0x00000070
        /*090c*/ 	.short	0x010a
        /*090e*/ 	.byte	0xff
	.zero		1


	//----- nvinfo : EIATTR_NUM_MBARRIERS
	.align		4
.L_47:
        /*0910*/ 	.byte	0x03, 0x38
        /*0912*/ 	.short	0x0026


	//----- nvinfo : EIATTR_EXIT_INSTR_OFFSETS
	.align		4
        /*0914*/ 	.byte	0x04, 0x1c
        /*0916*/ 	.short	(.L_49 - .L_48)


	//   ....[0]....
.L_48:
        /*0918*/ 	.word	0x000026d0


	//   ....[1]....
        /*091c*/ 	.word	0x00002bc0


	//   ....[2]....
        /*0920*/ 	.word	0x00002c20


	//   ....[3]....
        /*0924*/ 	.word	0x00003b80


	//   ....[4]....
        /*0928*/ 	.word	0x00004a40


	//   ....[5]....
        /*092c*/ 	.word	0x00004a80


	//   ....[6]....
        /*0930*/ 	.word	0x00006e40


	//   ....[7]....
        /*0934*/ 	.word	0x00006ec0


	//   ....[8]....
        /*0938*/ 	.word	0x00006ef0


	//   ....[9]....
        /*093c*/ 	.word	0x00006f60


	//----- nvinfo : EIATTR_MAX_THREADS
	.align		4
.L_49:
        /*0940*/ 	.byte	0x04, 0x05
        /*0942*/ 	.short	(.L_51 - .L_50)
.L_50:
        /*0944*/ 	.word	0x00000100
        /*0948*/ 	.word	0x00000001
        /*094c*/ 	.word	0x00000001


	//----- nvinfo : EIATTR_CRS_STACK_SIZE
	.align		4
.L_51:
        /*0950*/ 	.byte	0x04, 0x1e
        /*0952*/ 	.short	(.L_53 - .L_52)
.L_52:
        /*0954*/ 	.word	0x00000000


	//----- nvinfo : EIATTR_CBANK_PARAM_SIZE
	.align		4
.L_53:
        /*0958*/ 	.byte	0x03, 0x19
        /*095a*/ 	.short	0x0800


	//----- nvinfo : EIATTR_PARAM_CBANK
	.align		4
        /*095c*/ 	.byte	0x04, 0x0a
        /*095e*/ 	.short	(.L_55 - .L_54)
	.align		4
.L_54:
        /*0960*/ 	.word	index@(.nv.constant0._ZN7cutlass13device_kernelINS_4gemm6kernel13GemmUniversalIN4cute5tupleIJiiiiEEENS1_10collective13CollectiveMmaINS1_35MainloopSm100TmaUmmaWarpSpecializedILi7ELi2ELi4ENS5_IJNS4_1CILi1EEESB_SB_EEEEENS5_IJNSA_ILi64EEESE_SE_EEENS_6half_tENS5_IJlSB_lEEESG_SH_NS4_8TiledMMAINS4_8MMA_AtomIJNS4_20SM100_MMA_F16BF16_SSISG_SG_fLi64ELi64ELNS4_4UMMA5MajorE0ELSM_0ELNSL_7ScaleInE0ELSN_0EEEEEENS4_6LayoutISC_NS5_IJNSA_ILi0EEESR_SR_EEEEENS5_IJNS4_10UnderscoreESU_SU_EEEEENS4_13SM90_TMA_LOADENS4_14ComposedLayoutINS4_7SwizzleILi3ELi4ELi3EEENS4_18smem_ptr_flag_bitsILi16EEENSQ_INS5_IJNSA_ILi8EEESE_EEENS5_IJSE_SB_EEEEEEEvNS4_8identityESX_S17_vS18_EENS_8epilogue10collective18CollectiveEpilogueINS1A_23Sm100TmaWarpSpecializedILi3ELi2ELi16ELb1ELb0EEEJSF_NS5_IJNSQ_ISE_SB_EENSQ_INSA_ILi32EEESB_EEEEESG_SH_SG_SH_NS1A_6fusion15FusionCallbacksIS1E_NS1J_17LinearCombinationISG_fSG_fLNS_15FloatRoundStyleE2EEESF_S1I_JEEENS4_5SM1004TMEM4LOAD26SM100_TMEM_LOAD_16dp256b4xESX_NSY_INSZ_ILi2ELi4ELi3EEES12_NSQ_INS5_IJS13_S1G_EEENS5_IJS1G_SB_EEEEEEENS4_17SM75_U32x4_LDSM_NENS4_14SM90_TMA_STOREES1X_NS4_17SM90_U32x4_STSM_NENS4_39AutoVectorizingCopyWithAssumedAlignmentILi128EEEEEEvvEEEEvNT_6ParamsE)
        /*0964*/ 	.short	0x0380
        /*0966*/ 	.short	0x0800


	//----- nvinfo : EIATTR_SW_WAR
	.align		4
.L_55:
        /*0968*/ 	.byte	0x04, 0x36
        /*096a*/ 	.short	(.L_57 - .L_56)
.L_56:
        /*096c*/ 	.word	0x00000008
.L_57:


//--------------------- .nv.callgraph             --------------------------
	.section	.nv.callgraph,"",@"SHT_CUDA_CALLGRAPH"
	.align	4
	.sectionentsize	8
	.align		4
        /*0000*/ 	.word	0x00000000
	.align		4
        /*0004*/ 	.word	0xffffffff
	.align		4
        /*0008*/ 	.word	index@(_ZN7cutlass13device_kernelINS_4gemm6kernel13GemmUniversalIN4cute5tupleIJiiiiEEENS1_10collective13CollectiveMmaINS1_35MainloopSm100TmaUmmaWarpSpecializedILi7ELi2ELi4ENS5_IJNS4_1CILi1EEESB_SB_EEEEENS5_IJNSA_ILi64EEESE_SE_EEENS_6half_tENS5_IJlSB_lEEESG_SH_NS4_8TiledMMAINS4_8MMA_AtomIJNS4_20SM100_MMA_F16BF16_SSISG_SG_fLi64ELi64ELNS4_4UMMA5MajorE0ELSM_0ELNSL_7ScaleInE0ELSN_0EEEEEENS4_6LayoutISC_NS5_IJNSA_ILi0EEESR_SR_EEEEENS5_IJNS4_10UnderscoreESU_SU_EEEEENS4_13SM90_TMA_LOADENS4_14ComposedLayoutINS4_7SwizzleILi3ELi4ELi3EEENS4_18smem_ptr_flag_bitsILi16EEENSQ_INS5_IJNSA_ILi8EEESE_EEENS5_IJSE_SB_EEEEEEEvNS4_8identityESX_S17_vS18_EENS_8epilogue10collective18CollectiveEpilogueINS1A_23Sm100TmaWarpSpecializedILi3ELi2ELi16ELb1ELb0EEEJSF_NS5_IJNSQ_ISE_SB_EENSQ_INSA_ILi32EEESB_EEEEESG_SH_SG_SH_NS1A_6fusion15FusionCallbacksIS1E_NS1J_17LinearCombinationISG_fSG_fLNS_15FloatRoundStyleE2EEESF_S1I_JEEENS4_5SM1004TMEM4LOAD26SM100_TMEM_LOAD_16dp256b4xESX_NSY_INSZ_ILi2ELi4ELi3EEES12_NSQ_INS5_IJS13_S1G_EEENS5_IJS1G_SB_EEEEEEENS4_17SM75_U32x4_LDSM_NENS4_14SM90_TMA_STOREES1X_NS4_17SM90_U32x4_STSM_NENS4_39AutoVectorizingCopyWithAssumedAlignmentILi128EEEEEEvvEEEEvNT_6ParamsE)
	.align		4
        /*000c*/ 	.word	index@(__assertfail)
	.align		4
        /*0010*/ 	.word	0x00000000
	.align		4
        /*0014*/ 	.word	0xfffffffe
	.align		4
        /*0018*/ 	.word	0x00000000
	.align		4
        /*001c*/ 	.word	0xfffffffd
	.align		4
        /*0020*/ 	.word	0x00000000
	.align		4
        /*0024*/ 	.word	0xfffffffc


//--------------------- .nv.constant4             --------------------------
	.section	.nv.constant4,"a",@progbits
	.align	8
	.align		8
.nv.constant4:
        /*0000*/ 	.dword	__assertfail
	.align		8
        /*0008*/ 	.dword	__unnamed_1
	.align		8
        /*0010*/ 	.dword	__unnamed_2
	.align		8
        /*0018*/ 	.dword	_ZN40_INTERNAL_9f9bbc8a_4_k_cu_303d63bc_248514cuda3std3__45__cpo5beginE
	.align		8
        /*0020*/ 	.dword	_ZN40_INTERNAL_9f9bbc8a_4_k_cu_303d63bc_248514cuda3std3__45__cpo3endE
	.align		8
        /*0028*/ 	.dword	_ZN40_INTERNAL_9f9bbc8a_4_k_cu_303d63bc_248514cuda3std3__45__cpo6cbeginE
	.align		8
        /*0030*/ 	.dword	_ZN40_INTERNAL_9f9bbc8a_4_k_cu_303d63bc_248514cuda3std3__45__cpo4cendE
	.align		8
        /*0038*/ 	.dword	_ZN40_INTERNAL_9f9bbc8a_4_k_cu_303d63bc_248514cuda3std3__442_GLOBAL__N__9f9bbc8a_4_k_cu_303d63bc_248516ignoreE
	.align		8
        /*0040*/ 	.dword	_ZN40_INTERNAL_9f9bbc8a_4_k_cu_303d63bc_248514cuda3std3__419piecewise_constructE
	.align		8
        /*0048*/ 	.dword	_ZN40_INTERNAL_9f9bbc8a_4_k_cu_303d63bc_248514cuda3std3__48in_placeE
	.align		8
        /*0050*/ 	.dword	_ZN40_INTERNAL_9f9bbc8a_4_k_cu_303d63bc_248514cuda3std6ranges3__45__cpo4swapE
	.align		8
        /*0058*/ 	.dword	_ZN40_INTERNAL_9f9bbc8a_4_k_cu_303d63bc_248514cuda3std6ranges3__45__cpo9iter_moveE
	.align		8
        /*0060*/ 	.dword	_ZN40_INTERNAL_9f9bbc8a_4_k_cu_303d63bc_248514cute7productE
	.align		8
        /*0068*/ 	.dword	_ZN40_INTERNAL_9f9bbc8a_4_k_cu_303d63bc_248514cute1_E
	.align		8
        /*0070*/ 	.dword	$str$25
	.align		8
        /*0078*/ 	.dword	$str$26
	.align		8
        /*0080*/ 	.dword	$str$27
	.align		8
        /*0088*/ 	.dword	$str$28


//--------------------- .text._ZN7cutlass13device_kernelINS_4gemm6kernel13GemmUniversalIN4cute5tupleIJiiiiEEENS1_10collective13CollectiveMmaINS1_35MainloopSm100TmaUmmaWarpSpecializedILi7ELi2ELi4ENS5_IJNS4_1CILi1EEESB_SB_EEEEENS5_IJNSA_ILi64EEESE_SE_EEENS_6half_tENS5_IJlSB_lEEESG_SH_NS4_8TiledMMAINS4_8MMA_AtomIJNS4_20SM100_MMA_F16BF16_SSISG_SG_fLi64ELi64ELNS4_4UMMA5MajorE0ELSM_0ELNSL_7ScaleInE0ELSN_0EEEEEENS4_6LayoutISC_NS5_IJNSA_ILi0EEESR_SR_EEEEENS5_IJNS4_10UnderscoreESU_SU_EEEEENS4_13SM90_TMA_LOADENS4_14ComposedLayoutINS4_7SwizzleILi3ELi4ELi3EEENS4_18smem_ptr_flag_bitsILi16EEENSQ_INS5_IJNSA_ILi8EEESE_EEENS5_IJSE_SB_EEEEEEEvNS4_8identityESX_S17_vS18_EENS_8epilogue10collective18CollectiveEpilogueINS1A_23Sm100TmaWarpSpecializedILi3ELi2ELi16ELb1ELb0EEEJSF_NS5_IJNSQ_ISE_SB_EENSQ_INSA_ILi32EEESB_EEEEESG_SH_SG_SH_NS1A_6fusion15FusionCallbacksIS1E_NS1J_17LinearCombinationISG_fSG_fLNS_15FloatRoundStyleE2EEESF_S1I_JEEENS4_5SM1004TMEM4LOAD26SM100_TMEM_LOAD_16dp256b4xESX_NSY_INSZ_ILi2ELi4ELi3EEES12_NSQ_INS5_IJS13_S1G_EEENS5_IJS1G_SB_EEEEEEENS4_17SM75_U32x4_LDSM_NENS4_14SM90_TMA_STOREES1X_NS4_17SM90_U32x4_STSM_NENS4_39AutoVectorizingCopyWithAssumedAlignmentILi128EEEEEEvvEEEEvNT_6ParamsE --------------------------
	.section	.text._ZN7cutlass13device_kernelINS_4gemm6kernel13GemmUniversalIN4cute5tupleIJiiiiEEENS1_10collective13CollectiveMmaINS1_35MainloopSm100TmaUmmaWarpSpecializedILi7ELi2ELi4ENS5_IJNS4_1CILi1EEESB_SB_EEEEENS5_IJNSA_ILi64EEESE_SE_EEENS_6half_tENS5_IJlSB_lEEESG_SH_NS4_8TiledMMAINS4_8MMA_AtomIJNS4_20SM100_MMA_F16BF16_SSISG_SG_fLi64ELi64ELNS4_4UMMA5MajorE0ELSM_0ELNSL_7ScaleInE0ELSN_0EEEEEENS4_6LayoutISC_NS5_IJNSA_ILi0EEESR_SR_EEEEENS5_IJNS4_10UnderscoreESU_SU_EEEEENS4_13SM90_TMA_LOADENS4_14ComposedLayoutINS4_7SwizzleILi3ELi4ELi3EEENS4_18smem_ptr_flag_bitsILi16EEENSQ_INS5_IJNSA_ILi8EEESE_EEENS5_IJSE_SB_EEEEEEEvNS4_8identityESX_S17_vS18_EENS_8epilogue10collective18CollectiveEpilogueINS1A_23Sm100TmaWarpSpecializedILi3ELi2ELi16ELb1ELb0EEEJSF_NS5_IJNSQ_ISE_SB_EENSQ_INSA_ILi32EEESB_EEEEESG_SH_SG_SH_NS1A_6fusion15FusionCallbacksIS1E_NS1J_17LinearCombinationISG_fSG_fLNS_15FloatRoundStyleE2EEESF_S1I_JEEENS4_5SM1004TMEM4LOAD26SM100_TMEM_LOAD_16dp256b4xESX_NSY_INSZ_ILi2ELi4ELi3EEES12_NSQ_INS5_IJS13_S1G_EEENS5_IJS1G_SB_EEEEEEENS4_17SM75_U32x4_LDSM_NENS4_14SM90_TMA_STOREES1X_NS4_17SM90_U32x4_STSM_NENS4_39AutoVectorizingCopyWithAssumedAlignmentILi128EEEEEEvvEEEEvNT_6ParamsE,"ax",@progbits
	.align	128
.text._ZN7cutlass13device_kernelINS_4gemm6kernel13GemmUniversalIN4cute5tupleIJiiiiEEENS1_10collective13CollectiveMmaINS1_35MainloopSm100TmaUmmaWarpSpecializedILi7ELi2ELi4ENS5_IJNS4_1CILi1EEESB_SB_EEEEENS5_IJNSA_ILi64EEESE_SE_EEENS_6half_tENS5_IJlSB_lEEESG_SH_NS4_8TiledMMAINS4_8MMA_AtomIJNS4_20SM100_MMA_F16BF16_SSISG_SG_fLi64ELi64ELNS4_4UMMA5MajorE0ELSM_0ELNSL_7ScaleInE0ELSN_0EEEEEENS4_6LayoutISC_NS5_IJNSA_ILi0EEESR_SR_EEEEENS5_IJNS4_10UnderscoreESU_SU_EEEEENS4_13SM90_TMA_LOADENS4_14ComposedLayoutINS4_7SwizzleILi3ELi4ELi3EEENS4_18smem_ptr_flag_bitsILi16EEENSQ_INS5_IJNSA_ILi8EEESE_EEENS5_IJSE_SB_EEEEEEEvNS4_8identityESX_S17_vS18_EENS_8epilogue10collective18CollectiveEpilogueINS1A_23Sm100TmaWarpSpecializedILi3ELi2ELi16ELb1ELb0EEEJSF_NS5_IJNSQ_ISE_SB_EENSQ_INSA_ILi32EEESB_EEEEESG_SH_SG_SH_NS1A_6fusion15FusionCallbacksIS1E_NS1J_17LinearCombinationISG_fSG_fLNS_15FloatRoundStyleE2EEESF_S1I_JEEENS4_5SM1004TMEM4LOAD26SM100_TMEM_LOAD_16dp256b4xESX_NSY_INSZ_ILi2ELi4ELi3EEES12_NSQ_INS5_IJS13_S1G_EEENS5_IJS1G_SB_EEEEEEENS4_17SM75_U32x4_LDSM_NENS4_14SM90_TMA_STOREES1X_NS4_17SM90_U32x4_STSM_NENS4_39AutoVectorizingCopyWithAssumedAlignmentILi128EEEEEEvvEEEEvNT_6ParamsE:
        .type           _ZN7cutlass13device_kernelINS_4gemm6kernel13GemmUniversalIN4cute5tupleIJiiiiEEENS1_10collective13CollectiveMmaINS1_35MainloopSm100TmaUmmaWarpSpecializedILi7ELi2ELi4ENS5_IJNS4_1CILi1EEESB_SB_EEEEENS5_IJNSA_ILi64EEESE_SE_EEENS_6half_tENS5_IJlSB_lEEESG_SH_NS4_8TiledMMAINS4_8MMA_AtomIJNS4_20SM100_MMA_F16BF16_SSISG_SG_fLi64ELi64ELNS4_4UMMA5MajorE0ELSM_0ELNSL_7ScaleInE0ELSN_0EEEEEENS4_6LayoutISC_NS5_IJNSA_ILi0EEESR_SR_EEEEENS5_IJNS4_10UnderscoreESU_SU_EEEEENS4_13SM90_TMA_LOADENS4_14ComposedLayoutINS4_7SwizzleILi3ELi4ELi3EEENS4_18smem_ptr_flag_bitsILi16EEENSQ_INS5_IJNSA_ILi8EEESE_EEENS5_IJSE_SB_EEEEEEEvNS4_8identityESX_S17_vS18_EENS_8epilogue10collective18CollectiveEpilogueINS1A_23Sm100TmaWarpSpecializedILi3ELi2ELi16ELb1ELb0EEEJSF_NS5_IJNSQ_ISE_SB_EENSQ_INSA_ILi32EEESB_EEEEESG_SH_SG_SH_NS1A_6fusion15FusionCallbacksIS1E_NS1J_17LinearCombinationISG_fSG_fLNS_15FloatRoundStyleE2EEESF_S1I_JEEENS4_5SM1004TMEM4LOAD26SM100_TMEM_LOAD_16dp256b4xESX_NSY_INSZ_ILi2ELi4ELi3EEES12_NSQ_INS5_IJS13_S1G_EEENS5_IJS1G_SB_EEEEEEENS4_17SM75_U32x4_LDSM_NENS4_14SM90_TMA_STOREES1X_NS4_17SM90_U32x4_STSM_NENS4_39AutoVectorizingCopyWithAssumedAlignmentILi128EEEEEEvvEEEEvNT_6ParamsE,@function
        .size           _ZN7cutlass13device_kernelINS_4gemm6kernel13GemmUniversalIN4cute5tupleIJiiiiEEENS1_10collective13CollectiveMmaINS1_35MainloopSm100TmaUmmaWarpSpecializedILi7ELi2ELi4ENS5_IJNS4_1CILi1EEESB_SB_EEEEENS5_IJNSA_ILi64EEESE_SE_EEENS_6half_tENS5_IJlSB_lEEESG_SH_NS4_8TiledMMAINS4_8MMA_AtomIJNS4_20SM100_MMA_F16BF16_SSISG_SG_fLi64ELi64ELNS4_4UMMA5MajorE0ELSM_0ELNSL_7ScaleInE0ELSN_0EEEEEENS4_6LayoutISC_NS5_IJNSA_ILi0EEESR_SR_EEEEENS5_IJNS4_10UnderscoreESU_SU_EEEEENS4_13SM90_TMA_LOADENS4_14ComposedLayoutINS4_7SwizzleILi3ELi4ELi3EEENS4_18smem_ptr_flag_bitsILi16EEENSQ_INS5_IJNSA_ILi8EEESE_EEENS5_IJSE_SB_EEEEEEEvNS4_8identityESX_S17_vS18_EENS_8epilogue10collective18CollectiveEpilogueINS1A_23Sm100TmaWarpSpecializedILi3ELi2ELi16ELb1ELb0EEEJSF_NS5_IJNSQ_ISE_SB_EENSQ_INSA_ILi32EEESB_EEEEESG_SH_SG_SH_NS1A_6fusion15FusionCallbacksIS1E_NS1J_17LinearCombinationISG_fSG_fLNS_15FloatRoundStyleE2EEESF_S1I_JEEENS4_5SM1004TMEM4LOAD26SM100_TMEM_LOAD_16dp256b4xESX_NSY_INSZ_ILi2ELi4ELi3EEES12_NSQ_INS5_IJS13_S1G_EEENS5_IJS1G_SB_EEEEEEENS4_17SM75_U32x4_LDSM_NENS4_14SM90_TMA_STOREES1X_NS4_17SM90_U32x4_STSM_NENS4_39AutoVectorizingCopyWithAssumedAlignmentILi128EEEEEEvvEEEEvNT_6ParamsE,(.L_x_163 - _ZN7cutlass13device_kernelINS_4gemm6kernel13GemmUniversalIN4cute5tupleIJiiiiEEENS1_10collective13CollectiveMmaINS1_35MainloopSm100TmaUmmaWarpSpecializedILi7ELi2ELi4ENS5_IJNS4_1CILi1EEESB_SB_EEEEENS5_IJNSA_ILi64EEESE_SE_EEENS_6half_tENS5_IJlSB_lEEESG_SH_NS4_8TiledMMAINS4_8MMA_AtomIJNS4_20SM100_MMA_F16BF16_SSISG_SG_fLi64ELi64ELNS4_4UMMA5MajorE0ELSM_0ELNSL_7ScaleInE0ELSN_0EEEEEENS4_6LayoutISC_NS5_IJNSA_ILi0EEESR_SR_EEEEENS5_IJNS4_10UnderscoreESU_SU_EEEEENS4_13SM90_TMA_LOADENS4_14ComposedLayoutINS4_7SwizzleILi3ELi4ELi3EEENS4_18smem_ptr_flag_bitsILi16EEENSQ_INS5_IJNSA_ILi8EEESE_EEENS5_IJSE_SB_EEEEEEEvNS4_8identityESX_S17_vS18_EENS_8epilogue10collective18CollectiveEpilogueINS1A_23Sm100TmaWarpSpecializedILi3ELi2ELi16ELb1ELb0EEEJSF_NS5_IJNSQ_ISE_SB_EENSQ_INSA_ILi32EEESB_EEEEESG_SH_SG_SH_NS1A_6fusion15FusionCallbacksIS1E_NS1J_17LinearCombinationISG_fSG_fLNS_15FloatRoundStyleE2EEESF_S1I_JEEENS4_5SM1004TMEM4LOAD26SM100_TMEM_LOAD_16dp256b4xESX_NSY_INSZ_ILi2ELi4ELi3EEES12_NSQ_INS5_IJS13_S1G_EEENS5_IJS1G_SB_EEEEEEENS4_17SM75_U32x4_LDSM_NENS4_14SM90_TMA_STOREES1X_NS4_17SM90_U32x4_STSM_NENS4_39AutoVectorizingCopyWithAssumedAlignmentILi128EEEEEEvvEEEEvNT_6ParamsE)
        .other          _ZN7cutlass13device_kernelINS_4gemm6kernel13GemmUniversalIN4cute5tupleIJiiiiEEENS1_10collective13CollectiveMmaINS1_35MainloopSm100TmaUmmaWarpSpecializedILi7ELi2ELi4ENS5_IJNS4_1CILi1EEESB_SB_EEEEENS5_IJNSA_ILi64EEESE_SE_EEENS_6half_tENS5_IJlSB_lEEESG_SH_NS4_8TiledMMAINS4_8MMA_AtomIJNS4_20SM100_MMA_F16BF16_SSISG_SG_fLi64ELi64ELNS4_4UMMA5MajorE0ELSM_0ELNSL_7ScaleInE0ELSN_0EEEEEENS4_6LayoutISC_NS5_IJNSA_ILi0EEESR_SR_EEEEENS5_IJNS4_10UnderscoreESU_SU_EEEEENS4_13SM90_TMA_LOADENS4_14ComposedLayoutINS4_7SwizzleILi3ELi4ELi3EEENS4_18smem_ptr_flag_bitsILi16EEENSQ_INS5_IJNSA_ILi8EEESE_EEENS5_IJSE_SB_EEEEEEEvNS4_8identityESX_S17_vS18_EENS_8epilogue10collective18CollectiveEpilogueINS1A_23Sm100TmaWarpSpecializedILi3ELi2ELi16ELb1ELb0EEEJSF_NS5_IJNSQ_ISE_SB_EENSQ_INSA_ILi32EEESB_EEEEESG_SH_SG_SH_NS1A_6fusion15FusionCallbacksIS1E_NS1J_17LinearCombinationISG_fSG_fLNS_15FloatRoundStyleE2EEESF_S1I_JEEENS4_5SM1004TMEM4LOAD26SM100_TMEM_LOAD_16dp256b4xESX_NSY_INSZ_ILi2ELi4ELi3EEES12_NSQ_INS5_IJS13_S1G_EEENS5_IJS1G_SB_EEEEEEENS4_17SM75_U32x4_LDSM_NENS4_14SM90_TMA_STOREES1X_NS4_17SM90_U32x4_STSM_NENS4_39AutoVectorizingCopyWithAssumedAlignmentILi128EEEEEEvvEEEEvNT_6ParamsE,@"STO_CUDA_ENTRY STV_DEFAULT"
_ZN7cutlass13device_kernelINS_4gemm6kernel13GemmUniversalIN4cute5tupleIJiiiiEEENS1_10collective13CollectiveMmaINS1_35MainloopSm100TmaUmmaWarpSpecializedILi7ELi2ELi4ENS5_IJNS4_1CILi1EEESB_SB_EEEEENS5_IJNSA_ILi64EEESE_SE_EEENS_6half_tENS5_IJlSB_lEEESG_SH_NS4_8TiledMMAINS4_8MMA_AtomIJNS4_20SM100_MMA_F16BF16_SSISG_SG_fLi64ELi64ELNS4_4UMMA5MajorE0ELSM_0ELNSL_7ScaleInE0ELSN_0EEEEEENS4_6LayoutISC_NS5_IJNSA_ILi0EEESR_SR_EEEEENS5_IJNS4_10UnderscoreESU_SU_EEEEENS4_13SM90_TMA_LOADENS4_14ComposedLayoutINS4_7SwizzleILi3ELi4ELi3EEENS4_18smem_ptr_flag_bitsILi16EEENSQ_INS5_IJNSA_ILi8EEESE_EEENS5_IJSE_SB_EEEEEEEvNS4_8identityESX_S17_vS18_EENS_8epilogue10collective18CollectiveEpilogueINS1A_23Sm100TmaWarpSpecializedILi3ELi2ELi16ELb1ELb0EEEJSF_NS5_IJNSQ_ISE_SB_EENSQ_INSA_ILi32EEESB_EEEEESG_SH_SG_SH_NS1A_6fusion15FusionCallbacksIS1E_NS1J_17LinearCombinationISG_fSG_fLNS_15FloatRoundStyleE2EEESF_S1I_JEEENS4_5SM1004TMEM4LOAD26SM100_TMEM_LOAD_16dp256b4xESX_NSY_INSZ_ILi2ELi4ELi3EEES12_NSQ_INS5_IJS13_S1G_EEENS5_IJS1G_SB_EEEEEEENS4_17SM75_U32x4_LDSM_NENS4_14SM90_TMA_STOREES1X_NS4_17SM90_U32x4_STSM_NENS4_39AutoVectorizingCopyWithAssumedAlignmentILi128EEEEEEvvEEEEvNT_6ParamsE:
[----:B------:R-:W1:Y:S01]  /*0000*/  LDC R1, c[0x0][0x37c] ;  /* 0x0000df00ff017b82 */ /* 0x000e620000000800 */
[----:B------:R-:W2:Y:S01]  /*0010*/  S2R R70, SR_TID.X ;  /* 0x0000000000467919 */ /* 0x000ea20000002100 */
[----:B------:R-:W3:Y:S01]  /*0020*/  LDCU.64 UR4, c[0x0][0x890] ;  /* 0x00011200ff0477ac */ /* 0x000ee20008000a00 */
[----:B------:R-:W-:Y:S02]  /*0030*/  PRMT R60, RZ, 0x7610, R60 ;  /* 0x00007610ff3c7816 */ /* 0x000fe4000000003c */
[----:B------:R-:W-:Y:S01]  /*0040*/  ELECT P5, URZ, PT ;  /* 0x0000000000ff782f */ /* 0x000fe200038a0000 */
[----:B------:R-:W4:Y:S01]  /*0050*/  LDCU.64 UR46, c[0x0][0x358] ;  /* 0x00006b00ff2e77ac */ /* 0x000f220008000a00 */
[----:B---3--:R-:W-:-:S04]  /*0060*/  UISETP.NE.U32.AND UP0, UPT, UR4, URZ, UPT ;  /* 0x000000ff0400728c */ /* 0x008fc8000bf05070 */
[----:B------:R-:W-:Y:S01]  /*0070*/  UISETP.NE.AND.EX UP0, UPT, UR5, URZ, UPT, UP0 ;  /* 0x000000ff0500728c */ /* 0x000fe2000bf05300 */
[----:B--2---:R-:W-:-:S05]  /*0080*/  SHF.R.U32.HI R65, RZ, 0x5, R70 ;  /* 0x00000005ff417819 */ /* 0x004fca0000011646 */
[----:B------:R-:W2:Y:S02]  /*0090*/  SHFL.IDX PT, R0, R65, RZ, 0x1f ;  /* 0x00001fff41007589 */ /* 0x000ea400000e0000 */
[----:B--2---:R-:W-:Y:S01]  /*00a0*/  R2UR UR8, R0 ;  /* 0x00000000000872ca */ /* 0x004fe200000e0000 */
[----:B-1--4-:R-:W-:-:S14]  /*00b0*/  BRA.U UP0, `(.L_x_0) ;  /* 0x00000001002c7547 */ /* 0x012fdc000b800000 */
[----:B------:R-:W1:Y:S02]  /*00c0*/  LDCU.64 UR6, c[0x0][0x888] ;  /* 0x00011100ff0677ac */ /* 0x000e640008000a00 */
[----:B-1----:R-:W-:-:S04]  /*00d0*/  UISETP.NE.U32.AND UP0, UPT, UR6, URZ, UPT ;  /* 0x000000ff0600728c */ /* 0x002fc8000bf05070 */
[----:B------:R-:W-:-:S09]  /*00e0*/  UISETP.NE.AND.EX UP0, UPT, UR7, URZ, UPT, UP0 ;  /* 0x000000ff0700728c */ /* 0x000fd2000bf05300 */
[----:B------:R-:W-:Y:S05]  /*00f0*/  BRA.U !UP0, `(.L_x_1) ;  /* 0x0000000108107547 */ /* 0x000fea000b800000 */
[----:B------:R-:W1:Y:S02]  /*0100*/  LDC.64 R2, c[0x0][0x888] ;  /* 0x00022200ff027b82 */ /* 0x000e640000000a00 */
[----:B-1----:R1:W5:Y:S01]  /*0110*/  LDG.E R35, desc[UR46][R2.64] ;  /* 0x0000002e02237981 */ /* 0x002362000c1e1900 */
[----:B------:R-:W-:Y:S01]  /*0120*/  HFMA2 R60, -RZ, RZ, 0, 5.9604644775390625e-08 ;  /* 0x00000001ff3c7431 */ /* 0x000fe200000001ff */
[----:B------:R-:W-:Y:S05]  /*0130*/  BRA `(.L_x_0) ;  /* 0x00000000000c7947 */ /* 0x000fea0003800000 */
.L_x_1:
[----:B------:R-:W1:Y:S01]  /*0140*/  LDCU UR6, c[0x0][0x880] ;  /* 0x00011000ff0677ac */ /* 0x000e620008000800 */
[----:B------:R-:W-:Y:S01]  /*0150*/  HFMA2 R60, -RZ, RZ, 0, 5.9604644775390625e-08 ;  /* 0x00000001ff3c7431 */ /* 0x000fe200000001ff */
[----:B-1----:R-:W-:-:S07]  /*0160*/  MOV R35, UR6 ;  /* 0x0000000600237c02 */ /* 0x002fce0008000f00 */
.L_x_0:
[----:B------:R-:W2:Y:S02]  /*0170*/  LDCU.64 UR6, c[0x0][0x8b0] ;  /* 0x00011600ff0677ac */ /* 0x000ea40008000a00 */
[----:B--2---:R-:W-:-:S04]  /*0180*/  UISETP.NE.U32.AND UP0, UPT, UR6, URZ, UPT ;  /* 0x000000ff0600728c */ /* 0x004fc8000bf05070 */
[----:B------:R-:W-:-:S09]  /*0190*/  UISETP.NE.AND.EX UP0, UPT, UR7, URZ, UPT, UP0 ;  /* 0x000000ff0700728c */ /* 0x000fd2000bf05300 */
[----:B------:R-:W-:Y:S05]  /*01a0*/  BRA.U UP0, `(.L_x_2) ;  /* 0x0000000100247547 */ /* 0x000fea000b800000 */
[----:B------:R-:W2:Y:S02]  /*01b0*/  LDCU.64 UR6, c[0x0][0x8a8] ;  /* 0x00011500ff0677ac */ /* 0x000ea40008000a00 */
[----:B--2---:R-:W-:-:S04]  /*01c0*/  UISETP.NE.U32.AND UP0, UPT, UR6, URZ, UPT ;  /* 0x000000ff0600728c */ /* 0x004fc8000bf05070 */
[----:B------:R-:W-:-:S09]  /*01d0*/  UISETP.NE.AND.EX UP0, UPT, UR7, URZ, UPT, UP0 ;  /* 0x000000ff0700728c */ /* 0x000fd2000bf05300 */
[----:B------:R-:W-:Y:S05]  /*01e0*/  BRA.U !UP0, `(.L_x_3) ;  /* 0x00000001080c7547 */ /* 0x000fea000b800000 */
[----:B-1----:R-:W1:Y:S02]  /*01f0*/  LDC.64 R2, c[0x0][0x8a8] ;  /* 0x00022a00ff027b82 */ /* 0x002e640000000a00 */
[----:B-1----:R2:W5:Y:S01]  /*0200*/  LDG.E R33, desc[UR46][R2.64] ;  /* 0x0000002e02217981 */ /* 0x002562000c1e1900 */
[----:B------:R-:W-:Y:S05]  /*0210*/  BRA `(.L_x_2) ;  /* 0x0000000000087947 */ /* 0x000fea0003800000 */
.L_x_3:
[----:B------:R-:W2:Y:S02]  /*0220*/  LDCU UR6, c[0x0][0x8a0] ;  /* 0x00011400ff0677ac */ /* 0x000ea40008000800 */
[----:B--2---:R-:W-:Y:S02]  /*0230*/  MOV R33, UR6 ;  /* 0x0000000600217c02 */ /* 0x004fe40008000f00 */
.L_x_2:
[----:B------:R-:W-:Y:S01]  /*0240*/  IMAD.U32 R0, RZ, RZ, UR8 ;  /* 0x00000008ff007e24 */ /* 0x000fe2000f8e00ff */
[----:B------:R-:W-:Y:S04]  /*0250*/  BSSY.RECONVERGENT B0, `(.L_x_4) ;  /* 0x000000c000007945 */ /* 0x000fe80003800200 */
[C---:B------:R-:W-:Y:S02]  /*0260*/  ISETP.NE.OR P1, PT, R0.reuse, 0x1, !P5 ;  /* 0x000000010000780c */ /* 0x040fe40006f25670 */
[----:B------:R-:W-:-:S11]  /*0270*/  ISETP.NE.OR P0, PT, R0, 0x3, !P5 ;  /* 0x000000030000780c */ /* 0x000fd60006f05670 */
[----:B------:R-:W-:Y:S05]  /*0280*/  @P1 BRA `(.L_x_5) ;  /* 0x0000000000201947 */ /* 0x000fea0003800000 */
[----:B------:R-:W3:Y:S02]  /*0290*/  LDCU.64 UR6, c[0x0][0x348] ;  /* 0x00006900ff0677ac */ /* 0x000ee40008000a00 */
[----:B---3--:R-:W-:Y:S02]  /*02a0*/  UIADD3 UR10, UP1, UPT, UR6, 0x80, URZ ;  /* 0x00000080060a7890 */ /* 0x008fe4000ff3e0ff */
[----:B------:R-:W-:Y:S02]  /*02b0*/  UIADD3 UR6, UP0, UPT, UR6, 0x180, URZ ;  /* 0x0000018006067890 */ /* 0x000fe4000ff1e0ff */
[----:B------:R-:W-:Y:S02]  /*02c0*/  UIADD3.X UR11, UPT, UPT, URZ, UR7, URZ, UP1, !UPT ;  /* 0x00000007ff0b7290 */ /* 0x000fe40008ffe4ff */
[----:B------:R-:W-:-:S07]  /*02d0*/  UIADD3.X UR7, UPT, UPT, URZ, UR7, URZ, UP0, !UPT ;  /* 0x00000007ff077290 */ /* 0x000fce00087fe4ff */
[----:B------:R3:W-:Y:S02]  /*02e0*/  UTMACCTL.PF [UR10] ;  /* 0x000000000a0079b9 */ /* 0x0007e40008040000 */
[----:B------:R3:W-:Y:S02]  /*02f0*/  UTMACCTL.PF [UR6] ;  /* 0x00000000060079b9 */ /* 0x0007e40008040000 */
[----:B---3--:R-:W-:Y:S01]  /*0300*/  NOP ;  /* 0x0000000000007918 */ /* 0x008fe20000000000 */
.L_x_5:
[----:B------:R-:W-:Y:S05]  /*0310*/  BSYNC.RECONVERGENT B0 ;  /* 0x0000000000007941 */ /* 0x000fea0003800200 */
.L_x_4:
[----:B------:R-:W-:Y:S04]  /*0320*/  BSSY.RECONVERGENT B0, `(.L_x_6) ;  /* 0x000000a000007945 */ /* 0x000fe80003800200 */
        /* <DEDUP_REMOVED lines=9> */
.L_x_7:
[----:B------:R-:W-:Y:S05]  /*03c0*/  BSYNC.RECONVERGENT B0 ;  /* 0x0000000000007941 */ /* 0x000fea0003800200 */
.L_x_6:
[----:B------:R-:W3:Y:S01]  /*03d0*/  LDCU.64 UR6, c[0x0][0x888] ;  /* 0x00011100ff0677ac */ /* 0x000ee20008000a00 */
[----:B------:R-:W-:Y:S02]  /*03e0*/  UISETP.EQ.U32.AND UP1, UPT, UR4, URZ, UPT ;  /* 0x000000ff0400728c */ /* 0x000fe4000bf22070 */
[----:B------:R-:W-:Y:S02]  /*03f0*/  UPLOP3.LUT UP2, UPT, UPT, UPT, UPT, 0x80, 0x8 ;  /* 0x000000000008789c */ /* 0x000fe40003f4f070 */
[----:B---3--:R-:W-:-:S04]  /*0400*/  UISETP.NE.U32.AND UP0, UPT, UR6, URZ, UPT ;  /* 0x000000ff0600728c */ /* 0x008fc8000bf05070 */
[----:B------:R-:W-:-:S04]  /*0410*/  UISETP.NE.AND.EX UP0, UPT, UR7, URZ, UPT, UP0 ;  /* 0x000000ff0700728c */ /* 0x000fc8000bf05300 */
[----:B------:R-:W-:-:S04]  /*0420*/  UISETP.EQ.OR.EX UP3, UPT, UR5, URZ, !UP0, UP1 ;  /* 0x000000ff0500728c */ /* 0x000fc8000c762710 */
[----:B------:R-:W-:-:S05]  /*0430*/  UP2UR UR53, UPR, URZ, 0x8 ;  /* 0x00000008ff357883 */ /* 0x000fca0008000000 */
[----:B------:R-:W-:Y:S07]  /*0440*/  BRA.U !UP3, `(.L_x_8) ;  /* 0x000000010b207547 */ /* 0x000fee000b800000 */
[----:B------:R-:W-:Y:S01]  /*0450*/  UISETP.NE.U32.AND UP2, UPT, UR4, URZ, UPT ;  /* 0x000000ff0400728c */ /* 0x000fe2000bf45070 */
[----:B-----5:R-:W-:Y:S01]  /*0460*/  FSETP.NEU.AND P0, PT, R35, RZ, PT ;  /* 0x000000ff2300720b */ /* 0x020fe20003f0d000 */
[----:B------:R-:W-:Y:S02]  /*0470*/  USEL UR4, URZ, 0xffffffff, UP0 ;  /* 0xffffffffff047887 */ /* 0x000fe40008000000 */
[----:B------:R-:W-:-:S10]  /*0480*/  UISETP.NE.AND.EX UP2, UPT, UR5, URZ, UPT, UP2 ;  /* 0x000000ff0500728c */ /* 0x000fd4000bf45320 */
[----:B------:R-:W-:Y:S01]  /*0490*/  VOTEU.ANY UP1, P0 ;  /* 0x0000000000ff7886 */ /* 0x000fe20000020100 */
[----:B------:R-:W-:-:S04]  /*04a0*/  @!UP2 USEL UR4, URZ, 0xffffffff, UP1 ;  /* 0xffffffffff04a887 */ /* 0x000fc80008800000 */
[----:B------:R-:W-:-:S04]  /*04b0*/  ULOP3.LUT UR4, UR4, 0x1, URZ, 0xc0, !UPT ;  /* 0x0000000104047892 */ /* 0x000fc8000f8ec0ff */
[----:B------:R-:W-:-:S11]  /*04c0*/  UISETP.NE.U32.AND UP2, UPT, UR4, 0x1, UPT ;  /* 0x000000010400788c */ /* 0x000fd6000bf45070 */
.L_x_8:
[----:B-12---:R-:W1:Y:S01]  /*04d0*/  SHFL.IDX PT, R2, R65, RZ, 0x1f ;  /* 0x00001fff41027589 */ /* 0x006e6200000e0000 */
[----:B------:R-:W-:-:S04]  /*04e0*/  UISETP.NE.AND UP1, UPT, UR8, 0x2, UPT ;  /* 0x000000020800788c */ /* 0x000fc8000bf25270 */
[----:B------:R-:W-:Y:S01]  /*04f0*/  USEL UR6, URZ, 0x1, UP1 ;  /* 0x00000001ff067887 */ /* 0x000fe20008800000 */
[----:B-1----:R-:W-:-:S13]  /*0500*/  ISETP.NE.AND P0, PT, R2, RZ, PT ;  /* 0x000000ff0200720c */ /* 0x002fda0003f05270 */
[----:B------:R-:W-:Y:S05]  /*0510*/  @P0 BRA `(.L_x_9) ;  /* 0x0000000000600947 */ /* 0x000fea0003800000 */
[----:B------:R-:W1:Y:S01]  /*0520*/  S2UR UR5, SR_CgaCtaId ;  /* 0x00000000000579c3 */ /* 0x000e620000008800 */
[----:B------:R-:W-:Y:S01]  /*0530*/  UMOV UR7, 0x400 ;  /* 0x0000040000077882 */ /* 0x000fe20000000000 */
[----:B------:R-:W-:Y:S01]  /*0540*/  UMOV UR4, 0x1 ;  /* 0x0000000100047882 */ /* 0x000fe20000000000 */
[----:B------:R-:W-:Y:S01]  /*0550*/  ELECT P0, URZ, PT ;  /* 0x0000000000ff782f */ /* 0x000fe20003800000 */
[----:B------:R-:W-:-:S04]  /*0560*/  UIADD3 UR10, UPT, UPT, -UR4, 0x100000, URZ ;  /* 0x00100000040a7890 */ /* 0x000fc8000fffe1ff */
[----:B------:R-:W-:Y:S02]  /*0570*/  USHF.L.U32 UR11, UR10, 0xb, URZ ;  /* 0x0000000b0a0b7899 */ /* 0x000fe400080006ff */
[----:B------:R-:W-:Y:S02]  /*0580*/  USHF.L.U32 UR10, UR10, 0x1, URZ ;  /* 0x000000010a0a7899 */ /* 0x000fe400080006ff */
[----:B-1----:R-:W-:Y:S01]  /*0590*/  ULEA UR5, UR5, UR7, 0x18 ;  /* 0x0000000705057291 */ /* 0x002fe2000f8ec0ff */
[----:B------:R-:W1:Y:S11]  /*05a0*/  FENCE.VIEW.ASYNC.S ;  /* 0x00000000000073c6 */ /* 0x000e760000000000 */
[----:B-1----:R1:W2:Y:S01]  /*05b0*/  SYNCS.EXCH.64 URZ, [UR5], UR10 ;  /* 0x0000000a05ff75b2 */ /* 0x0022a20008000100 */
[----:B------:R1:W3:Y:S01]  /*05c0*/  SYNCS.EXCH.64 URZ, [UR5+0x38], UR10 ;  /* 0x0000380a05ff75b2 */ /* 0x0002e20008000100 */
[----:B------:R1:W4:Y:S01]  /*05d0*/  SYNCS.EXCH.64 URZ, [UR5+0x8], UR10 ;  /* 0x0000080a05ff75b2 */ /* 0x0003220008000100 */
[----:B------:R1:W1:Y:S01]  /*05e0*/  SYNCS.EXCH.64 URZ, [UR5+0x40], UR10 ;  /* 0x0000400a05ff75b2 */ /* 0x0002620008000100 */
        /* <DEDUP_REMOVED lines=10> */
[----:B------:R-:W-:Y:S01]  /*0690*/  NOP ;  /* 0x0000000000007918 */ /* 0x000fe20000000000 */
.L_x_9:
[----:B------:R-:W2:Y:S01]  /*06a0*/  SHFL.IDX PT, R2, R65, RZ, 0x1f ;  /* 0x00001fff41027589 */ /* 0x000ea200000e0000 */
[----:B------:R-:W-:Y:S01]  /*06b0*/  NOP ;  /* 0x0000000000007918 */ /* 0x000fe20000000000 */
[----:B--2---:R-:W-:-:S13]  /*06c0*/  ISETP.NE.AND P0, PT, R2, 0x1, PT ;  /* 0x000000010200780c */ /* 0x004fda0003f05270 */
[----:B------:R-:W-:Y:S05]  /*06d0*/  @P0 BRA `(.L_x_10) ;  /* 0x0000000000500947 */ /* 0x000fea0003800000 */
[----:B------:R-:W2:Y:S01]  /*06e0*/  S2UR UR7, SR_CgaCtaId ;  /* 0x00000000000779c3 */ /* 0x000ea20000008800 */
[----:B------:R-:W-:Y:S01]  /*06f0*/  UMOV UR9, 0x400 ;  /* 0x0000040000097882 */ /* 0x000fe20000000000 */
[----:B-1----:R-:W-:Y:S01]  /*0700*/  UMOV UR5, 0x20 ;  /* 0x0000002000057882 */ /* 0x002fe20000000000 */
[----:B------:R-:W-:Y:S01]  /*0710*/  UMOV UR4, 0x80 ;  /* 0x0000008000047882 */ /* 0x000fe20000000000 */
[----:B------:R-:W-:-:S04]  /*0720*/  UIADD3 UR10, UPT, UPT, -UR5, 0x100000, URZ ;  /* 0x00100000050a7890 */ /* 0x000fc8000fffe1ff */
[----:B------:R-:W-:Y:S02]  /*0730*/  USHF.L.U32 UR11, UR10, 0xb, URZ ;  /* 0x0000000b0a0b7899 */ /* 0x000fe400080006ff */
[----:B------:R-:W-:Y:S02]  /*0740*/  USHF.L.U32 UR10, UR10, 0x1, URZ ;  /* 0x000000010a0a7899 */ /* 0x000fe400080006ff */
[----:B------:R-:W-:-:S04]  /*0750*/  UIADD3 UR4, UPT, UPT, -UR4, 0x100000, URZ ;  /* 0x0010000004047890 */ /* 0x000fc8000fffe1ff */
[----:B------:R-:W-:Y:S02]  /*0760*/  USHF.L.U32 UR5, UR4, 0xb, URZ ;  /* 0x0000000b04057899 */ /* 0x000fe400080006ff */
[----:B------:R-:W-:Y:S01]  /*0770*/  USHF.L.U32 UR4, UR4, 0x1, URZ ;  /* 0x0000000104047899 */ /* 0x000fe200080006ff */
[----:B------:R-:W-:Y:S01]  /*0780*/  ELECT P0, URZ, PT ;  /* 0x0000000000ff782f */ /* 0x000fe20003800000 */
[----:B--2---:R-:W-:Y:S01]  /*0790*/  ULEA UR7, UR7, UR9, 0x18 ;  /* 0x0000000907077291 */ /* 0x004fe2000f8ec0ff */
[----:B------:R-:W1:Y:S11]  /*07a0*/  FENCE.VIEW.ASYNC.S ;  /* 0x00000000000073c6 */ /* 0x000e760000000000 */
[----:B-1----:R2:W1:Y:S01]  /*07b0*/  SYNCS.EXCH.64 URZ, [UR7+0x70], UR10 ;  /* 0x0000700a07ff75b2 */ /* 0x0024620008000100 */
[----:B------:R2:W1:Y:S01]  /*07c0*/  SYNCS.EXCH.64 URZ, [UR7+0x88], UR4 ;  /* 0x0000880407ff75b2 */ /* 0x0004620008000100 */
[----:B------:R2:W1:Y:S01]  /*07d0*/  SYNCS.EXCH.64 URZ, [UR7+0x78], UR10 ;  /* 0x0000780a07ff75b2 */ /* 0x0004620008000100 */
[----:B------:R2:W1:Y:S01]  /*07e0*/  SYNCS.EXCH.64 URZ, [UR7+0x90], UR4 ;  /* 0x0000900407ff75b2 */ /* 0x0004620008000100 */
[----:B------:R2:W1:Y:S01]  /*07f0*/  SYNCS.EXCH.64 URZ, [UR7+0x80], UR10 ;  /* 0x0000800a07ff75b2 */ /* 0x0004620008000100 */
[----:B------:R2:W1:Y:S02]  /*0800*/  SYNCS.EXCH.64 URZ, [UR7+0x98], UR4 ;  /* 0x0000980407ff75b2 */ /* 0x0004640008000100 */
[----:B--2---:R-:W-:Y:S01]  /*0810*/  NOP ;  /* 0x0000000000007918 */ /* 0x004fe20000000000 */
.L_x_10:
[----:B------:R-:W2:Y:S01]  /*0820*/  SHFL.IDX PT, R2, R65, RZ, 0x1f ;  /* 0x00001fff41027589 */ /* 0x000ea200000e0000 */
[----:B------:R-:W-:Y:S01]  /*0830*/  NOP ;  /* 0x0000000000007918 */ /* 0x000fe20000000000 */
[----:B--2---:R-:W-:-:S13]  /*0840*/  ISETP.NE.AND P0, PT, R2, 0x3, PT ;  /* 0x000000030200780c */ /* 0x004fda0003f05270 */
[----:B------:R-:W-:Y:S05]  /*0850*/  @P0 BRA `(.L_x_11) ;  /* 0x0000000000300947 */ /* 0x000fea0003800000 */
[----:B-1----:R-:W1:Y:S01]  /*0860*/  S2UR UR5, SR_CgaCtaId ;  /* 0x00000000000579c3 */ /* 0x002e620000008800 */
        /* <DEDUP_REMOVED lines=8> */
[----:B-1----:R2:W1:Y:S01]  /*08f0*/  SYNCS.EXCH.64 URZ, [UR5+0xa0], UR10 ;  /* 0x0000a00a05ff75b2 */ /* 0x0024620008000100 */
[----:B------:R2:W1:Y:S02]  /*0900*/  SYNCS.EXCH.64 URZ, [UR5+0xa8], UR10 ;  /* 0x0000a80a05ff75b2 */ /* 0x0004640008000100 */
[----:B--2---:R-:W-:Y:S01]  /*0910*/  NOP ;  /* 0x0000000000007918 */ /* 0x004fe20000000000 */
.L_x_11:
[----:B------:R-:W2:Y:S01]  /*0920*/  SHFL.IDX PT, R2, R65, RZ, 0x1f ;  /* 0x00001fff41027589 */ /* 0x000ea200000e0000 */
[----:B------:R-:W-:Y:S01]  /*0930*/  NOP ;  /* 0x0000000000007918 */ /* 0x000fe20000000000 */
[----:B--2---:R-:W-:-:S13]  /*0940*/  ISETP.NE.AND P0, PT, R2, 0x4, PT ;  /* 0x000000040200780c */ /* 0x004fda0003f05270 */
[----:B------:R-:W-:Y:S05]  /*0950*/  @P0 BRA `(.L_x_12) ;  /* 0x00000000004c0947 */ /* 0x000fea0003800000 */
[----:B-1----:R-:W1:Y:S01]  /*0960*/  S2UR UR5, SR_CgaCtaId ;  /* 0x00000000000579c3 */ /* 0x002e620000008800 */
[----:B------:R-:W-:Y:S01]  /*0970*/  UMOV UR9, 0x100 ;  /* 0x0000010000097882 */ /* 0x000fe20000000000 */
[----:B------:R-:W-:Y:S01]  /*0980*/  UMOV UR7, 0x400 ;  /* 0x0000040000077882 */ /* 0x000fe20000000000 */
[----:B------:R-:W-:Y:S01]  /*0990*/  USEL UR9, UR9, 0xe0, UP2 ;  /* 0x000000e009097887 */ /* 0x000fe20009000000 */
[----:B------:R-:W-:Y:S01]  /*09a0*/  UMOV UR4, 0x1 ;  /* 0x0000000100047882 */ /* 0x000fe20000000000 */
[----:B------:R-:W-:Y:S01]  /*09b0*/  ELECT P0, URZ, PT ;  /* 0x0000000000ff782f */ /* 0x000fe20003800000 */
[----:B------:R-:W-:-:S04]  /*09c0*/  UIADD3 UR10, UPT, UPT, -UR4, 0x100000, URZ ;  /* 0x00100000040a7890 */ /* 0x000fc8000fffe1ff */
[----:B------:R-:W-:Y:S02]  /*09d0*/  USHF.L.U32 UR11, UR10, 0xb, URZ ;  /* 0x0000000b0a0b7899 */ /* 0x000fe400080006ff */
[----:B------:R-:W-:Y:S02]  /*09e0*/  USHF.L.U32 UR10, UR10, 0x1, URZ ;  /* 0x000000010a0a7899 */ /* 0x000fe400080006ff */
[----:B------:R-:W-:-:S04]  /*09f0*/  UIADD3 UR12, UPT, UPT, -UR9, 0x100000, URZ ;  /* 0x00100000090c7890 */ /* 0x000fc8000fffe1ff */
[----:B------:R-:W-:Y:S02]  /*0a00*/  USHF.L.U32 UR13, UR12, 0xb, URZ ;  /* 0x0000000b0c0d7899 */ /* 0x000fe400080006ff */
[----:B------:R-:W-:Y:S02]  /*0a10*/  USHF.L.U32 UR12, UR12, 0x1, URZ ;  /* 0x000000010c0c7899 */ /* 0x000fe400080006ff */
[----:B-1----:R-:W-:Y:S01]  /*0a20*/  ULEA UR5, UR5, UR7, 0x18 ;  /* 0x0000000705057291 */ /* 0x002fe2000f8ec0ff */
[----:B------:R-:W1:Y:S11]  /*0a30*/  FENCE.VIEW.ASYNC.S ;  /* 0x00000000000073c6 */ /* 0x000e760000000000 */
[----:B-1----:R2:W1:Y:S01]  /*0a40*/  SYNCS.EXCH.64 URZ, [UR5+0xb0], UR10 ;  /* 0x0000b00a05ff75b2 */ /* 0x0024620008000100 */
[----:B------:R2:W1:Y:S01]  /*0a50*/  SYNCS.EXCH.64 URZ, [UR5+0xc0], UR12 ;  /* 0x0000c00c05ff75b2 */ /* 0x0004620008000100 */
[----:B------:R2:W1:Y:S01]  /*0a60*/  SYNCS.EXCH.64 URZ, [UR5+0xb8], UR10 ;  /* 0x0000b80a05ff75b2 */ /* 0x0004620008000100 */
[----:B------:R2:W1:Y:S02]  /*0a70*/  SYNCS.EXCH.64 URZ, [UR5+0xc8], UR12 ;  /* 0x0000c80c05ff75b2 */ /* 0x0004640008000100 */
[----:B--2---:R-:W-:Y:S01]  /*0a80*/  NOP ;  /* 0x0000000000007918 */ /* 0x004fe20000000000 */
.L_x_12:
        /* <DEDUP_REMOVED lines=22> */
[----:B------:R2:W1:Y:S01]  /*0bf0*/  SYNCS.EXCH.64 URZ, [UR7+0x100], UR4 ;  /* 0x0001000407ff75b2 */ /* 0x0004620008000100 */
[----:B------:R2:W1:Y:S01]  /*0c00*/  SYNCS.EXCH.64 URZ, [UR7+0xe8], UR10 ;  /* 0x0000e80a07ff75b2 */ /* 0x0004620008000100 */
[----:B------:R2:W1:Y:S02]  /*0c10*/  SYNCS.EXCH.64 URZ, [UR7+0x108], UR4 ;  /* 0x0001080407ff75b2 */ /* 0x0004640008000100 */
[----:B--2---:R-:W-:Y:S01]  /*0c20*/  NOP ;  /* 0x0000000000007918 */ /* 0x004fe20000000000 */
.L_x_13:
        /* <DEDUP_REMOVED lines=18> */
.L_x_14:
[----:B-1----:R-:W1:Y:S01]  /*0d50*/  S2UR UR5, SR_CTAID.X ;  /* 0x00000000000579c3 */ /* 0x002e620000002500 */
[----:B------:R-:W-:-:S05]  /*0d60*/  CS2R.32 R59, SR_CgaSize ;  /* 0x00000000003b7805 */ /* 0x000fca0000008a00 */
[----:B------:R-:W-:-:S05]  /*0d70*/  IMAD R59, R59, -0xa0, RZ ;  /* 0xffffff603b3b7824 */ /* 0x000fca00078e02ff */
[----:B------:R-:W-:-:S14]  /*0d80*/  R2UR UR9, R59 ;  /* 0x000000003b0972ca */ /* 0x000fdc00000e0000 */
[----:B------:R-:W2:Y:S01]  /*0d90*/  LDCU UR9, c[0x0][UR9+0x2b0] ;  /* 0x00005600090977ac */ /* 0x000ea20008000800 */
[----:B------:R-:W-:Y:S01]  /*0da0*/  NOP ;  /* 0x0000000000007918 */ /* 0x000fe20000000000 */
[----:B------:R-:W-:-:S05]  /*0db0*/  CS2R.32 R59, SR_CgaSize ;  /* 0x00000000003b7805 */ /* 0x000fca0000008a00 */
[----:B------:R-:W-:-:S05]  /*0dc0*/  IMAD R59, R59, -0xa0, RZ ;  /* 0xffffff603b3b7824 */ /* 0x000fca00078e02ff */
[----:B------:R-:W-:-:S14]  /*0dd0*/  R2UR UR7, R59 ;  /* 0x000000003b0772ca */ /* 0x000fdc00000e0000 */
[----:B------:R-:W3:Y:S01]  /*0de0*/  LDCU UR7, c[0x0][UR7+0x2b4] ;  /* 0x00005680070777ac */ /* 0x000ee20008000800 */
[----:B------:R-:W4:Y:S08]  /*0df0*/  S2UR UR4, SR_CTAID.Y ;  /* 0x00000000000479c3 */ /* 0x000f300000002600 */
[----:B------:R-:W3:Y:S01]  /*0e00*/  LDC R10, c[0x0][0xb24] ;  /* 0x0002c900ff0a7b82 */ /* 0x000ee20000000800 */
[----:B-1----:R-:W-:-:S02]  /*0e10*/  I2FP.F32.U32 R59, UR5 ;  /* 0x00000005003b7c45 */ /* 0x002fc40008201000 */
[----:B------:R-:W-:-:S05]  /*0e20*/  CS2R.32 R3, SR_CgaSize ;  /* 0x0000000000037805 */ /* 0x000fca0000008a00 */
[----:B------:R-:W-:-:S06]  /*0e30*/  IMAD R3, R3, -0xa0, RZ ;  /* 0xffffff6003037824 */ /* 0x000fcc00078e02ff */
[----:B------:R-:W1:Y:S01]  /*0e40*/  LDC R3, c[0x0][R3+0x2a0] ;  /* 0x0000a80003037b82 */ /* 0x000e620000000800 */
[----:B------:R-:W-:Y:S01]  /*0e50*/  MOV R21, UR5 ;  /* 0x0000000500157c02 */ /* 0x000fe20008000f00 */
[----:B--2---:R-:W-:Y:S01]  /*0e60*/  FMUL R59, R59, UR9 ;  /* 0x000000093b3b7c20 */ /* 0x004fe20008400000 */
[----:B----4-:R-:W-:Y:S02]  /*0e70*/  I2FP.F32.U32 R58, UR4 ;  /* 0x00000004003a7c45 */ /* 0x010fe40008201000 */
[----:B------:R-:W-:-:S05]  /*0e80*/  CS2R.32 R2, SR_CgaSize ;  /* 0x0000000000027805 */ /* 0x000fca0000008a00 */
[----:B------:R-:W-:-:S06]  /*0e90*/  IMAD R2, R2, -0xa0, RZ ;  /* 0xffffff6002027824 */ /* 0x000fcc00078e02ff */
[----:B------:R-:W2:Y:S01]  /*0ea0*/  LDC R2, c[0x0][R2+0x2a4] ;  /* 0x0000a90002027b82 */ /* 0x000ea20000000800 */
[----:B------:R-:W-:Y:S01]  /*0eb0*/  MOV R20, UR4 ;  /* 0x0000000400147c02 */ /* 0x000fe20008000f00 */
[----:B------:R-:W4:Y:S01]  /*0ec0*/  F2I.U32.TRUNC.NTZ R59, R59 ;  /* 0x0000003b003b7305 */ /* 0x000f22000020f000 */
[----:B---3--:R-:W-:-:S05]  /*0ed0*/  FMUL R58, R58, UR7 ;  /* 0x000000073a3a7c20 */ /* 0x008fca0008400000 */
[----:B------:R-:W-:Y:S01]  /*0ee0*/  BAR.SYNC.DEFER_BLOCKING 0x0 ;  /* 0x0000000000007b1d */ /* 0x000fe20000010000 */
[----:B------:R-:W-:-:S05]  /*0ef0*/  ISETP.GE.AND P0, PT, R10, 0x1, PT ;  /* 0x000000010a00780c */ /* 0x000fca0003f06270 */
[----:B------:R-:W3:Y:S02]  /*0f00*/  F2I.U32.TRUNC.NTZ R58, R58 ;  /* 0x0000003a003a7305 */ /* 0x000ee4000020f000 */
[----:B------:R-:W2:Y:S01]  /*0f10*/  S2UR UR36, SR_CTAID.Z ;  /* 0x00000000002479c3 */ /* 0x000ea20000002700 */
[----:B----4-:R-:W-:-:S05]  /*0f20*/  IADD3 R59, PT, PT, -R59, RZ, RZ ;  /* 0x000000ff3b3b7210 */ /* 0x010fca0007ffe1ff */
[----:B-1----:R-:W-:Y:S01]  /*0f30*/  IMAD R59, R3, R59, UR5 ;  /* 0x00000005033b7e24 */ /* 0x002fe2000f8e023b */
[----:B---3--:R-:W-:-:S05]  /*0f40*/  IADD3 R58, PT, PT, -R58, RZ, RZ ;  /* 0x000000ff3a3a7210 */ /* 0x008fca0007ffe1ff */
[----:B--2---:R-:W-:Y:S01]  /*0f50*/  IMAD R58, R2, R58, UR4 ;  /* 0x00000004023a7e24 */ /* 0x004fe2000f8e023a */
[----:B------:R-:W-:Y:S06]  /*0f60*/  @!P0 BRA `(.L_x_15) ;  /* 0x0000000000b88947 */ /* 0x000fec0003800000 */
[----:B------:R-:W1:Y:S01]  /*0f70*/  LDC.64 R4, c[0x0][0xb18] ;  /* 0x0002c600ff047b82 */ /* 0x000e620000000a00 */
[----:B------:R-:W-:-:S07]  /*0f80*/  ISETP.NE.AND P0, PT, R10, 0x1, PT ;  /* 0x000000010a00780c */ /* 0x000fce0003f05270 */
[----:B------:R-:W2:Y:S08]  /*0f90*/  LDC R9, c[0x0][0xb0c] ;  /* 0x0002c300ff097b82 */ /* 0x000eb00000000800 */
[----:B------:R-:W3:Y:S08]  /*0fa0*/  LDC R12, c[0x0][0x370] ;  /* 0x0000dc00ff0c7b82 */ /* 0x000ef00000000800 */
[----:B------:R-:W4:Y:S01]  /*0fb0*/  LDC R11, c[0x0][0x374] ;  /* 0x0000dd00ff0b7b82 */ /* 0x000f220000000800 */
[----:B-1----:R-:W-:-:S07]  /*0fc0*/  ISETP.NE.AND P1, PT, R4, 0x1, PT ;  /* 0x000000010400780c */ /* 0x002fce0003f25270 */
[----:B------:R-:W3:Y:S01]  /*0fd0*/  LDC.64 R6, c[0x0][0xb10] ;  /* 0x0002c400ff067b82 */ /* 0x000ee20000000a00 */
[----:B--2---:R-:W-:-:S07]  /*0fe0*/  ISETP.NE.AND P2, PT, R9, 0x1, PT ;  /* 0x000000010900780c */ /* 0x004fce0003f45270 */
[----:B------:R-:W1:Y:S08]  /*0ff0*/  LDC R8, c[0x0][0xb20] ;  /* 0x0002c800ff087b82 */ /* 0x000e700000000800 */
[----:B------:R-:W2:Y:S01]  /*1000*/  LDC.64 R2, c[0x0][0xb28] ;  /* 0x0002ca00ff027b82 */ /* 0x000ea20000000a00 */
[----:B----4-:R-:W-:-:S04]  /*1010*/  IMAD.HI.U32 R13, R11, R5, RZ ;  /* 0x000000050b0d7227 */ /* 0x010fc800078e00ff */
[----:B------:R-:W-:-:S04]  /*1020*/  IMAD.HI.U32 R5, R20, R5, RZ ;  /* 0x0000000514057227 */ /* 0x000fc800078e00ff */
[----:B---3--:R-:W-:-:S05]  /*1030*/  IMAD.HI.U32 R14, R12, R6, RZ ;  /* 0x000000060c0e7227 */ /* 0x008fca00078e00ff */
[-C--:B------:R-:W-:Y:S01]  /*1040*/  @P2 SHF.R.U32.HI R12, RZ, R7.reuse, R14 ;  /* 0x00000007ff0c2219 */ /* 0x080fe2000001160e */
[----:B------:R-:W-:Y:S01]  /*1050*/  IMAD.HI.U32 R14, R21, R6, RZ ;  /* 0x00000006150e7227 */ /* 0x000fe200078e00ff */
[-C--:B-1----:R-:W-:Y:S02]  /*1060*/  @P1 SHF.R.U32.HI R11, RZ, R8.reuse, R13 ;  /* 0x00000008ff0b1219 */ /* 0x082fe4000001160d */
[----:B------:R-:W-:Y:S02]  /*1070*/  SHF.R.U32.HI R5, RZ, R8, R5 ;  /* 0x00000008ff057219 */ /* 0x000fe40000011605 */
[----:B------:R-:W-:Y:S02]  /*1080*/  SHF.R.U32.HI R14, RZ, R7, R14 ;  /* 0x00000007ff0e7219 */ /* 0x000fe4000001160e */
[----:B------:R-:W-:Y:S01]  /*1090*/  SEL R5, R20, R5, !P1 ;  /* 0x0000000514057207 */ /* 0x000fe20004800000 */
[----:B--2---:R-:W-:Y:S01]  /*10a0*/  IMAD.HI.U32 R13, R11, R2, RZ ;  /* 0x000000020b0d7227 */ /* 0x004fe200078e00ff */
[----:B------:R-:W-:-:S03]  /*10b0*/  SEL R14, R21, R14, !P2 ;  /* 0x0000000e150e7207 */ /* 0x000fc60005000000 */
[----:B------:R-:W-:Y:S01]  /*10c0*/  IMAD.HI.U32 R6, R12, R2, RZ ;  /* 0x000000020c067227 */ /* 0x000fe200078e00ff */
[----:B------:R-:W-:-:S04]  /*10d0*/  @P0 SHF.R.U32.HI R11, RZ, R3, R13 ;  /* 0x00000003ff0b0219 */ /* 0x000fc8000001160d */
[----:B------:R-:W-:Y:S01]  /*10e0*/  @P0 SHF.R.U32.HI R12, RZ, R3, R6 ;  /* 0x00000003ff0c0219 */ /* 0x000fe20000011606 */
[----:B------:R-:W-:-:S04]  /*10f0*/  IMAD R11, R11, R10, RZ ;  /* 0x0000000a0b0b7224 */ /* 0x000fc800078e02ff */
[----:B------:R-:W-:Y:S01]  /*1100*/  IMAD R6, R12, R10, RZ ;  /* 0x0000000a0c067224 */ /* 0x000fe200078e02ff */
[----:B------:R-:W-:-:S04]  /*1110*/  ISETP.GE.AND P1, PT, R5, R11, PT ;  /* 0x0000000b0500720c */ /* 0x000fc80003f26270 */
[----:B------:R-:W-:Y:S01]  /*1120*/  ISETP.GE.OR P1, PT, R14, R6, P1 ;  /* 0x000000060e00720c */ /* 0x000fe20000f26670 */
[----:B------:R-:W-:-:S05]  /*1130*/  IMAD.HI.U32 R6, R5, R2, RZ ;  /* 0x0000000205067227 */ /* 0x000fca00078e00ff */
[----:B------:R-:W-:-:S04]  /*1140*/  SHF.R.U32.HI R6, RZ, R3, R6 ;  /* 0x00000003ff067219 */ /* 0x000fc80000011606 */
[----:B------:R-:W-:-:S03]  /*1150*/  SEL R6, R5, R6, !P0 ;  /* 0x0000000605067207 */ /* 0x000fc60004000000 */
[----:B------:R-:W-:Y:S01]  /*1160*/  @!P1 IMAD.HI.U32 R7, R14, R2, RZ ;  /* 0x000000020e079227 */ /* 0x000fe200078e00ff */
[----:B------:R-:W-:-:S04]  /*1170*/  IADD3 R2, PT, PT, -R6, RZ, RZ ;  /* 0x000000ff06027210 */ /* 0x000fc80007ffe1ff */
[----:B------:R-:W-:Y:S01]  /*1180*/  @!P1 SHF.R.U32.HI R3, RZ, R3, R7 ;  /* 0x00000003ff039219 */ /* 0x000fe20000011607 */
[----:B------:R-:W-:Y:S01]  /*1190*/  IMAD R2, R10, R2, R5 ;  /* 0x000000020a027224 */ /* 0x000fe200078e0205 */
[----:B------:R-:W-:Y:S02]  /*11a0*/  IADD3 R7, PT, PT, -R5, RZ, RZ ;  /* 0x000000ff05077210 */ /* 0x000fe40007ffe1ff */
[----:B------:R-:W-:-:S03]  /*11b0*/  @!P1 SEL R3, R14, R3, !P0 ;  /* 0x000000030e039207 */ /* 0x000fc60004000000 */
[----:B------:R-:W-:Y:S02]  /*11c0*/  IMAD R7, R4, R7, R20 ;  /* 0x0000000704077224 */ /* 0x000fe400078e0214 */
[--C-:B------:R-:W-:Y:S02]  /*11d0*/  @!P1 IMAD.IADD R6, R6, 0x1, -R3.reuse ;  /* 0x0000000106069824 */ /* 0x100fe400078e0a03 */
[----:B------:R-:W-:Y:S01]  /*11e0*/  @!P1 IMAD R3, R2, R12, R3 ;  /* 0x0000000c02039224 */ /* 0x000fe200078e0203 */
[----:B------:R-:W-:Y:S01]  /*11f0*/  IADD3 R2, PT, PT, -R14, RZ, RZ ;  /* 0x000000ff0e027210 */ /* 0x000fe20007ffe1ff */
[----:B------:R-:W-:Y:S02]  /*1200*/  @!P1 IMAD R5, R6, R10, R14 ;  /* 0x0000000a06059224 */ /* 0x000fe400078e020e */
[----:B------:R-:W-:Y:S02]  /*1210*/  @!P1 IMAD.MOV.U32 R14, RZ, RZ, R3 ;  /* 0x000000ffff0e9224 */ /* 0x000fe400078e0003 */
[----:B------:R-:W-:-:S02]  /*1220*/  IMAD R2, R9, R2, R21 ;  /* 0x0000000209027224 */ /* 0x000fc400078e0215 */
[----:B------:R-:W-:Y:S02]  /*1230*/  IMAD R20, R5, R4, R7 ;  /* 0x0000000405147224 */ /* 0x000fe400078e0207 */
[----:B------:R-:W-:Y:S02]  /*1240*/  IMAD R21, R14, R9, R2 ;  /* 0x000000090e157224 */ /* 0x000fe400078e0202 */
.L_x_15:
[----:B------:R-:W1:Y:S01]  /*1250*/  LDCU UR4, c[0x0][0xb30] ;  /* 0x00016600ff0477ac */ /* 0x000e620008000800 */
[----:B------:R-:W2:Y:S08]  /*1260*/  S2UR UR37, SR_CgaCtaId ;  /* 0x00000000002579c3 */ /* 0x000eb00000008800 */
[----:B------:R-:W3:Y:S01]  /*1270*/  LDC R26, c[0x0][0xb24] ;  /* 0x0002c900ff1a7b82 */ /* 0x000ee20000000800 */
[----:B-1----:R-:W-:-:S09]  /*1280*/  UISETP.NE.AND UP1, UPT, UR4, 0x1, UPT ;  /* 0x000000010400788c */ /* 0x002fd2000bf25270 */
[----:B--2---:R-:W-:Y:S05]  /*1290*/  BRA.U UP1, `(.L_x_16) ;  /* 0x0000000101407547 */ /* 0x004fea000b800000 */
[----:B------:R-:W1:Y:S08]  /*12a0*/  LDC.64 R4, c[0x0][0xb10] ;  /* 0x0002c400ff047b82 */ /* 0x000e700000000a00 */
[----:B------:R-:W2:Y:S08]  /*12b0*/  LDC.64 R2, c[0x0][0xb18] ;  /* 0x0002c600ff027b82 */ /* 0x000eb00000000a00 */
[----:B------:R-:W4:Y:S08]  /*12c0*/  LDC R6, c[0x0][0xb20] ;  /* 0x0002c800ff067b82 */ /* 0x000f300000000800 */
[----:B------:R-:W3:Y:S01]  /*12d0*/  LDC R7, c[0x0][0xb0c] ;  /* 0x0002c300ff077b82 */ /* 0x000ee20000000800 */
[----:B-1----:R-:W-:-:S05]  /*12e0*/  IMAD.HI.U32 R4, R21, R4, RZ ;  /* 0x0000000415047227 */ /* 0x002fca00078e00ff */
[----:B------:R-:W-:Y:S01]  /*12f0*/  SHF.R.U32.HI R4, RZ, R5, R4 ;  /* 0x00000005ff047219 */ /* 0x000fe20000011604 */
[----:B--2---:R-:W-:Y:S01]  /*1300*/  IMAD.HI.U32 R3, R20, R3, RZ ;  /* 0x0000000314037227 */ /* 0x004fe200078e00ff */
[----:B------:R-:W-:-:S04]  /*1310*/  ISETP.NE.AND P0, PT, R2, 0x1, PT ;  /* 0x000000010200780c */ /* 0x000fc80003f05270 */
[----:B----4-:R-:W-:-:S04]  /*1320*/  SHF.R.U32.HI R3, RZ, R6, R3 ;  /* 0x00000006ff037219 */ /* 0x010fc80000011603 */
[----:B------:R-:W-:Y:S02]  /*1330*/  SEL R3, R20, R3, !P0 ;  /* 0x0000000314037207 */ /* 0x000fe40004000000 */
[----:B---3--:R-:W-:-:S04]  /*1340*/  ISETP.NE.AND P1, PT, R7, 0x1, PT ;  /* 0x000000010700780c */ /* 0x008fc80003f25270 */
[----:B------:R-:W-:-:S05]  /*1350*/  SEL R4, R21, R4, !P1 ;  /* 0x0000000415047207 */ /* 0x000fca0004800000 */
[----:B------:R-:W-:Y:S02]  /*1360*/  IMAD.IADD R5, R3, 0x1, -R4 ;  /* 0x0000000103057824 */ /* 0x000fe400078e0a04 */
[----:B------:R-:W-:Y:S02]  /*1370*/  IMAD.IADD R3, R4, 0x1, -R3 ;  /* 0x0000000104037824 */ /* 0x000fe400078e0a03 */
[----:B------:R-:W-:Y:S02]  /*1380*/  IMAD R21, R5, R7, R21 ;  /* 0x0000000705157224 */ /* 0x000fe400078e0215 */
[----:B------:R-:W-:-:S07]  /*1390*/  IMAD R20, R3, R2, R20 ;  /* 0x0000000203147224 */ /* 0x000fce00078e0214 */
.L_x_16:
[----:B------:R-:W-:Y:S01]  /*13a0*/  BAR.SYNC.DEFER_BLOCKING 0x0 ;  /* 0x0000000000007b1d */ /* 0x000fe20000010000 */
[----:B------:R-:W-:Y:S01]  /*13b0*/  UISETP.NE.AND UP1, UPT, UR8, 0x2, UPT ;  /* 0x000000020800788c */ /* 0x000fe2000bf25270 */
[----:B------:R-:W-:Y:S02]  /*13c0*/  ISETP.NE.OR P5, PT, R0, 0x2, !P5 ;  /* 0x000000020000780c */ /* 0x000fe40006fa5670 */
[----:B------:R-:W-:-:S06]  /*13d0*/  LOP3.LUT R2, R70, 0x1f, RZ, 0xc0, !PT ;  /* 0x0000001f46027812 */ /* 0x000fcc00078ec0ff */
[----:B------:R-:W-:Y:S05]  /*13e0*/  BRA.U UP1, `(.L_x_17) ;  /* 0x0000001101c07547 */ /* 0x000fea000b800000 */
[----:B------:R-:W1:Y:S01]  /*13f0*/  LDCU UR13, c[0x0][0x38c] ;  /* 0x00007180ff0d77ac */ /* 0x000e620008000800 */
[----:B------:R-:W2:Y:S01]  /*1400*/  LDC R8, c[0x0][0x370] ;  /* 0x0000dc00ff087b82 */ /* 0x000ea20000000800 */
[----:B------:R-:W-:Y:S01]  /*1410*/  PLOP3.LUT P1, PT, PT, PT, UP2, 0x80, 0x8 ;  /* 0x000000000008781c */ /* 0x000fe20003f2f028 */
[----:B------:R-:W-:Y:S01]  /*1420*/  IMAD.MOV.U32 R15, RZ, RZ, 0x1 ;  /* 0x00000001ff0f7424 */ /* 0x000fe200078e00ff */
[----:B------:R-:W-:Y:S01]  /*1430*/  ISETP.EQ.OR P4, PT, R2, RZ, P5 ;  /* 0x000000ff0200720c */ /* 0x000fe20002f82670 */
[----:B------:R-:W-:Y:S01]  /*1440*/  IMAD.MOV.U32 R14, RZ, RZ, RZ ;  /* 0x000000ffff0e7224 */ /* 0x000fe200078e00ff */
[----:B------:R-:W-:Y:S02]  /*1450*/  PLOP3.LUT P1, PT, P1, PT, PT, 0x8, 0x80 ;  /* 0x000000000080781c */ /* 0x000fe40000f2e170 */
[----:B------:R-:W-:Y:S01]  /*1460*/  CS2R R12, SRZ ;  /* 0x00000000000c7805 */ /* 0x000fe2000001ff00 */
[----:B------:R-:W-:Y:S01]  /*1470*/  IMAD.MOV.U32 R11, RZ, RZ, 0x1 ;  /* 0x00000001ff0b7424 */ /* 0x000fe200078e00ff */
[----:B------:R-:W4:Y:S01]  /*1480*/  LDC R0, c[0x0][0x374] ;  /* 0x0000dd00ff007b82 */ /* 0x000f220000000800 */
[----:B------:R-:W2:Y:S01]  /*1490*/  LDCU.64 UR22, c[0x0][0x348] ;  /* 0x00006900ff1677ac */ /* 0x000ea20008000a00 */
[----:B------:R-:W-:Y:S01]  /*14a0*/  UMOV UR6, URZ ;  /* 0x000000ff00067c82 */ /* 0x000fe20008000000 */
[----:B-1----:R-:W-:-:S04]  /*14b0*/  UIADD3 UR5, UPT, UPT, UR13, 0x3f, URZ ;  /* 0x0000003f0d057890 */ /* 0x002fc8000fffe0ff */
[----:B------:R-:W-:-:S04]  /*14c0*/  USHF.R.S32.HI UR4, URZ, 0x1f, UR5 ;  /* 0x0000001fff047899 */ /* 0x000fc80008011405 */
[----:B------:R-:W-:-:S04]  /*14d0*/  ULEA.HI UR4, UR4, UR5, URZ, 0x6 ;  /* 0x0000000504047291 */ /* 0x000fc8000f8f30ff */
[----:B------:R-:W-:Y:S02]  /*14e0*/  USHF.R.S32.HI UR15, URZ, 0x6, UR4 ;  /* 0x00000006ff0f7899 */ /* 0x000fe40008011404 */
[----:B------:R-:W-:Y:S02]  /*14f0*/  UIADD3 UR4, UPT, UPT, UR13, -0x1, URZ ;  /* 0xffffffff0d047890 */ /* 0x000fe4000fffe0ff */
[----:B------:R-:W-:Y:S02]  /*1500*/  UISETP.LT.U32.AND UP0, UPT, UR15, 0x7, UPT ;  /* 0x000000070f00788c */ /* 0x000fe4000bf01070 */
[----:B------:R-:W-:Y:S02]  /*1510*/  UISETP.GE.U32.AND UP1, UPT, UR4, -0x7f, UPT ;  /* 0xffffff810400788c */ /* 0x000fe4000bf26070 */
[----:B------:R-:W-:Y:S02]  /*1520*/  USEL UR14, UR15, 0x7, UP0 ;  /* 0x000000070f0e7887 */ /* 0x000fe40008000000 */
[----:B------:R-:W-:-:S02]  /*1530*/  UIADD3 UR13, UPT, UPT, UR13, 0x7e, URZ ;  /* 0x0000007e0d0d7890 */ /* 0x000fc4000fffe0ff */
[----:B------:R-:W-:Y:S02]  /*1540*/  UIADD3 UR5, UPT, UPT, UR14, -0x1, URZ ;  /* 0xffffffff0e057890 */ /* 0x000fe4000fffe0ff */
[----:B------:R-:W-:-:S03]  /*1550*/  UIADD3 UR7, UPT, UPT, UR15, -UR14, URZ ;  /* 0x8000000e0f077290 */ /* 0x000fc6000fffe0ff */
[----:B------:R-:W-:-:S04]  /*1560*/  @UP1 UIADD3 UR5, UPT, UPT, UR14, URZ, URZ ;  /* 0x000000ff0e051290 */ /* 0x000fc8000fffe0ff */
[----:B--2---:R-:W-:-:S12]  /*1570*/  UIADD3 UR5, UPT, UPT, UR5, 0x1, URZ ;  /* 0x0000000105057890 */ /* 0x004fd8000fffe0ff */
.L_x_35:
[----:B------:R-:W-:Y:S01]  /*1580*/  UISETP.NE.AND UP0, UPT, UR37, URZ, UPT ;  /* 0x000000ff2500728c */ /* 0x000fe2000bf05270 */
[----:B------:R-:W1:Y:S08]  /*1590*/  S2UR UR37, SR_CgaCtaId ;  /* 0x00000000002579c3 */ /* 0x000e700000008800 */
[----:B------:R-:W-:Y:S05]  /*15a0*/  BRA.U UP0, `(.L_x_18) ;  /* 0x0000000100347547 */ /* 0x000fea000b800000 */
[----:B------:R-:W2:Y:S01]  /*15b0*/  S2R R2, SR_CgaCtaId ;  /* 0x0000000000027919 */ /* 0x000ea20000008800 */
[----:B------:R-:W-:-:S04]  /*15c0*/  MOV R3, 0x400 ;  /* 0x0000040000037802 */ /* 0x000fc80000000f00 */
[----:B--2---:R-:W-:Y:S02]  /*15d0*/  LEA R2, R2, R3, 0x18 ;  /* 0x0000000302027211 */ /* 0x004fe400078ec0ff */
[----:B------:R-:W-:-:S03]  /*15e0*/  SHF.L.U32 R3, R11, 0x1f, RZ ;  /* 0x0000001f0b037819 */ /* 0x000fc600000006ff */
[----:B------:R-:W-:-:S04]  /*15f0*/  IMAD R2, R12, 0x8, R2 ;  /* 0x000000080c027824 */ /* 0x000fc800078e0202 */
[----:B------:R-:W2:Y:S02]  /*1600*/  SYNCS.PHASECHK.TRANS64.TRYWAIT P0, [R2+URZ+0x120], R3 ;  /* 0x00012003020075a7 */ /* 0x000ea400080011ff */
[----:B--2---:R-:W-:Y:S05]  /*1610*/  @!P0 BRA `(.L_x_19) ;  /* 0x0000005800548947 */ /* 0x004fea0003800000 */
.L_x_118:
[----:B------:R-:W-:Y:S01]  /*1620*/  VIADD R12, R12, 0x1 ;  /* 0x000000010c0c7836 */ /* 0x000fe20000000000 */
[----:B------:R2:W-:Y:S04]  /*1630*/  SYNCS.ARRIVE.TRANS64.A1T0 RZ, [R2+URZ+0x110], RZ ;  /* 0x000110ff02ff79a7 */ /* 0x0005e800081000ff */
[----:B------:R-:W-:-:S04]  /*1640*/  ISETP.NE.AND P0, PT, R12, 0x2, PT ;  /* 0x000000020c00780c */ /* 0x000fc80003f05270 */
[----:B------:R-:W-:Y:S02]  /*1650*/  SEL R12, R12, RZ, P0 ;  /* 0x000000ff0c0c7207 */ /* 0x000fe40000000000 */
[----:B--2---:R-:W-:-:S04]  /*1660*/  SEL R2, RZ, 0x1, P0 ;  /* 0x00000001ff027807 */ /* 0x004fc80000000000 */
[----:B------:R-:W-:-:S07]  /*1670*/  LOP3.LUT R11, R11, R2, RZ, 0x3c, !PT ;  /* 0x000000020b0b7212 */ /* 0x000fce00078e3cff */
.L_x_18:
[----:B------:R-:W-:Y:S01]  /*1680*/  UMOV UR4, 0x400 ;  /* 0x0000040000047882 */ /* 0x000fe20000000000 */
[----:B------:R-:W-:Y:S01]  /*1690*/  SHF.L.U32 R2, R15, 0x1f, RZ ;  /* 0x0000001f0f027819 */ /* 0x000fe200000006ff */
[----:B-1----:R-:W-:Y:S01]  /*16a0*/  ULEA UR4, UR37, UR4, 0x18 ;  /* 0x0000000425047291 */ /* 0x002fe2000f8ec0ff */
[----:B------:R-:W-:Y:S01]  /*16b0*/  R2UR UR35, R21 ;  /* 0x00000000152372ca */ /* 0x000fe200000e0000 */
[----:B------:R-:W-:Y:S01]  /*16c0*/  UISETP.GE.U32.AND UP0, UPT, UR13, 0x7f, UPT ;  /* 0x0000007f0d00788c */ /* 0x000fe2000bf06070 */
[----:B------:R-:W-:Y:S01]  /*16d0*/  R2UR UR11, R20 ;  /* 0x00000000140b72ca */ /* 0x000fe200000e0000 */
[----:B------:R-:W-:Y:S01]  /*16e0*/  ULEA UR8, UR6, UR4, 0x3 ;  /* 0x0000000406087291 */ /* 0x000fe2000f8e18ff */
[----:B------:R-:W-:-:S08]  /*16f0*/  UMOV UR24, URZ ;  /* 0x000000ff00187c82 */ /* 0x000fd00008000000 */
[----:B------:R1:W2:Y:S01]  /*1700*/  SYNCS.PHASECHK.TRANS64.TRYWAIT P0, [UR8+0x38], R2 ;  /* 0x00003802ff0075a7 */ /* 0x0002a20008001108 */
[----:B------:R-:W-:Y:S02]  /*1710*/  USHF.L.U32 UR35, UR35, 0x6, URZ ;  /* 0x0000000623237899 */ /* 0x000fe400080006ff */
[----:B------:R-:W-:Y:S01]  /*1720*/  USHF.L.U32 UR11, UR11, 0x6, URZ ;  /* 0x000000060b0b7899 */ /* 0x000fe200080006ff */
[----:B------:R-:W-:Y:S11]  /*1730*/  BRA.U !UP0, `(.L_x_20) ;  /* 0x0000000108a47547 */ /* 0x000ff6000b800000 */
[----:B------:R-:W-:Y:S01]  /*1740*/  UMOV UR16, URZ ;  /* 0x000000ff00107c82 */ /* 0x000fe20008000000 */
[----:B------:R-:W-:-:S05]  /*1750*/  UMOV UR17, UR6 ;  /* 0x0000000600117c82 */ /* 0x000fca0008000000 */
.L_x_25:
[----:B-1----:R-:W-:Y:S01]  /*1760*/  ULEA UR33, UR17, UR4, 0x3 ;  /* 0x0000000411217291 */ /* 0x002fe2000f8e18ff */
[----:B--2---:R-:W-:Y:S01]  /*1770*/  @!P5 MOV R3, 0x4000 ;  /* 0x000040000003d802 */ /* 0x004fe20000000f00 */
[----:B--2---:R-:W-:Y:S10]  /*1780*/  @P0 BRA `(.L_x_21) ;  /* 0x00000000000c0947 */ /* 0x004ff40003800000 */
[----:B------:R-:W-:-:S04]  /*1790*/  SHF.L.U32 R4, R15, 0x1f, RZ ;  /* 0x0000001f0f047819 */ /* 0x000fc800000006ff */
[----:B------:R-:W2:Y:S02]  /*17a0*/  SYNCS.PHASECHK.TRANS64.TRYWAIT P0, [UR33+0x38], R4 ;  /* 0x00003804ff0075a7 */ /* 0x000ea40008001121 */
[----:B--2---:R-:W-:Y:S05]  /*17b0*/  @!P0 BRA `(.L_x_22) ;  /* 0x0000005800008947 */ /* 0x004fea0003800000 */
.L_x_21:
[----:B------:R2:W-:Y:S01]  /*17c0*/  @!P5 SYNCS.ARRIVE.TRANS64 RZ, [UR33], R3 ;  /* 0x00000003ffffd9a7 */ /* 0x0005e20008000021 */
[----:B------:R-:W-:Y:S04]  /*17d0*/  BSSY.RECONVERGENT B0, `(.L_x_23) ;  /* 0x0000003000007945 */ /* 0x000fe80003800200 */
[----:B------:R-:W-:Y:S05]  /*17e0*/  @P4 BRA `(.L_x_24) ;  /* 0x0000000000044947 */ /* 0x000fea0003800000 */
[----:B------:R-:W-:Y:S05]  /*17f0*/  BPT.TRAP 0x1 ;  /* 0x000000040000795c */ /* 0x000fea0000300000 */
.L_x_24:
[----:B------:R-:W-:Y:S05]  /*1800*/  BSYNC.RECONVERGENT B0 ;  /* 0x0000000000007941 */ /* 0x000fea0003800200 */
.L_x_23:
[----:B------:R-:W-:Y:S02]  /*1810*/  UIADD3 UR6, UPT, UPT, UR17, 0x1, URZ ;  /* 0x0000000111067890 */ /* 0x000fe4000fffe0ff */
[----:B------:R-:W-:Y:S02]  /*1820*/  UIADD3 UR26, UP1, UPT, UR22, 0x80, URZ ;  /* 0x00000080161a7890 */ /* 0x000fe4000ff3e0ff */
[----:B------:R-:W-:Y:S02]  /*1830*/  UISETP.NE.AND UP0, UPT, UR6, 0x7, UPT ;  /* 0x000000070600788c */ /* 0x000fe4000bf05270 */
[----:B------:R-:W-:Y:S02]  /*1840*/  USHF.L.U32 UR34, UR16, 0x6, URZ ;  /* 0x0000000610227899 */ /* 0x000fe400080006ff */
[----:B------:R-:W-:Y:S02]  /*1850*/  USEL UR9, URZ, 0x1, UP0 ;  /* 0x00000001ff097887 */ /* 0x000fe40008000000 */
[----:B------:R-:W-:-:S02]  /*1860*/  USEL UR6, UR6, URZ, UP0 ;  /* 0x000000ff06067287 */ /* 0x000fc40008000000 */
[----:B------:R-:W-:Y:S02]  /*1870*/  UIADD3 UR20, UP0, UPT, UR22, 0x180, URZ ;  /* 0x0000018016147890 */ /* 0x000fe4000ff1e0ff */
[----:B------:R-:W-:Y:S01]  /*1880*/  ULEA UR8, UR6, UR4, 0x3 ;  /* 0x0000000406087291 */ /* 0x000fe2000f8e18ff */
[----:B------:R-:W-:Y:S01]  /*1890*/  LOP3.LUT R15, R15, UR9, RZ, 0x3c, !PT ;  /* 0x000000090f0f7c12 */ /* 0x000fe2000f8e3cff */
[----:B------:R-:W-:Y:S02]  /*18a0*/  UIADD3.X UR27, UPT, UPT, URZ, UR23, URZ, UP1, !UPT ;  /* 0x00000017ff1b7290 */ /* 0x000fe40008ffe4ff */
[----:B------:R-:W-:Y:S01]  /*18b0*/  UIADD3.X UR21, UPT, UPT, URZ, UR23, URZ, UP0, !UPT ;  /* 0x00000017ff157290 */ /* 0x000fe200087fe4ff */
[----:B-1----:R-:W-:Y:S01]  /*18c0*/  SHF.L.U32 R2, R15, 0x1f, RZ ;  /* 0x0000001f0f027819 */ /* 0x002fe200000006ff */
[----:B------:R-:W-:Y:S01]  /*18d0*/  UMOV UR18, 0x0 ;  /* 0x0000000000127882 */ /* 0x000fe20000000000 */
[----:B------:R-:W-:Y:S01]  /*18e0*/  UMOV UR19, 0x10000000 ;  /* 0x1000000000137882 */ /* 0x000fe20000000000 */
[----:B------:R-:W-:Y:S01]  /*18f0*/  UMOV UR12, UR36 ;  /* 0x00000024000c7c82 */ /* 0x000fe20008000000 */
[----:B------:R1:W1:Y:S01]  /*1900*/  SYNCS.PHASECHK.TRANS64.TRYWAIT P0, [UR8+0x38], R2 ;  /* 0x00003802ff0075a7 */ /* 0x0002620008001108 */
[----:B------:R-:W-:Y:S01]  /*1910*/  ULEA UR8, UR17, UR4, 0xd ;  /* 0x0000000411087291 */ /* 0x000fe2000f8e68ff */
[----:B------:R-:W-:Y:S01]  /*1920*/  UMOV UR9, UR33 ;  /* 0x0000002100097c82 */ /* 0x000fe20008000000 */
[----:B------:R-:W-:-:S02]  /*1930*/  UMOV UR10, UR34 ;  /* 0x00000022000a7c82 */ /* 0x000fc40008000000 */
[----:B------:R-:W-:Y:S02]  /*1940*/  UIADD3 UR32, UPT, UPT, UR8, 0x3400, URZ ;  /* 0x0000340008207890 */ /* 0x000fe4000fffe0ff */
[----:B------:R-:W-:Y:S02]  /*1950*/  UIADD3 UR8, UPT, UPT, UR8, 0x11400, URZ ;  /* 0x0001140008087890 */ /* 0x000fe4000fffe0ff */
[----:B------:R-:W-:Y:S01]  /*1960*/  UIADD3 UR16, UPT, UPT, UR16, 0x1, URZ ;  /* 0x0000000110107890 */ /* 0x000fe2000fffe0ff */
[----:B------:R-:W-:Y:S01]  /*1970*/  UMOV UR24, UR5 ;  /* 0x0000000500187c82 */ /* 0x000fe20008000000 */
[----:B------:R-:W-:Y:S02]  /*1980*/  UMOV UR17, UR6 ;  /* 0x0000000600117c82 */ /* 0x000fe40008000000 */
[----:B------:R-:W-:Y:S01]  /*1990*/  UISETP.NE.AND UP0, UPT, UR16, UR5, UPT ;  /* 0x000000051000728c */ /* 0x000fe2000bf05270 */
[----:B------:R1:W-:Y:S02]  /*19a0*/  UTMALDG.3D [UR32], [UR26], desc[UR18] ;  /* 0x000012201a0075b4 */ /* 0x0003e40008011000 */
[----:B------:R1:W-:Y:S06]  /*19b0*/  UTMALDG.3D [UR8], [UR20], desc[UR18] ;  /* 0x00001208140075b4 */ /* 0x0003ec0008011000 */
[----:B------:R-:W-:Y:S05]  /*19c0*/  BRA.U UP0, `(.L_x_25) ;  /* 0xfffffffd00647547 */ /* 0x000fea000b83ffff */
.L_x_20:
[----:B-1----:R-:W-:Y:S01]  /*19d0*/  ULEA UR8, UR6, UR4, 0x3 ;  /* 0x0000000406087291 */ /* 0x002fe2000f8e18ff */
[----:B------:R-:W-:Y:S01]  /*19e0*/  SHF.L.U32 R2, R15, 0x1f, RZ ;  /* 0x0000001f0f027819 */ /* 0x000fe200000006ff */
[----:B------:R-:W-:Y:S01]  /*19f0*/  @!P1 SYNCS.ARRIVE.TRANS64.A1T0 RZ, [UR4+0xa8], RZ ;  /* 0x0000a8ffffff99a7 */ /* 0x000fe20008100004 */
[----:B------:R-:W-:-:S06]  /*1a00*/  UISETP.GT.AND UP0, UPT, UR15, UR14, UPT ;  /* 0x0000000e0f00728c */ /* 0x000fcc000bf04270 */
[----:B--2---:R1:W2:Y:S03]  /*1a10*/  SYNCS.PHASECHK.TRANS64.TRYWAIT P0, [UR8+0x38], R2 ;  /* 0x00003802ff0075a7 */ /* 0x0042a60008001108 */
[----:B------:R-:W-:Y:S05]  /*1a20*/  BRA.U !UP0, `(.L_x_26) ;  /* 0x0000000108a87547 */ /* 0x000fea000b800000 */
[----:B------:R-:W-:Y:S01]  /*1a30*/  UIADD3 UR21, UPT, UPT, UR7, UR24, URZ ;  /* 0x0000001807157290 */ /* 0x000fe2000fffe0ff */
[----:B------:R-:W-:-:S11]  /*1a40*/  UMOV UR25, UR6 ;  /* 0x0000000600197c82 */ /* 0x000fd60008000000 */
.L_x_31:
[----:B-1----:R-:W-:Y:S01]  /*1a50*/  ULEA UR17, UR25, UR4, 0x3 ;  /* 0x0000000419117291 */ /* 0x002fe2000f8e18ff */
[----:B--2---:R-:W-:Y:S01]  /*1a60*/  @!P5 MOV R3, 0x4000 ;  /* 0x000040000003d802 */ /* 0x004fe20000000f00 */
[----:B--2---:R-:W-:Y:S10]  /*1a70*/  @P0 BRA `(.L_x_27) ;  /* 0x00000000000c0947 */ /* 0x004ff40003800000 */
[----:B------:R-:W-:-:S04]  /*1a80*/  SHF.L.U32 R4, R15, 0x1f, RZ ;  /* 0x0000001f0f047819 */ /* 0x000fc800000006ff */
[----:B------:R-:W2:Y:S02]  /*1a90*/  SYNCS.PHASECHK.TRANS64.TRYWAIT P0, [UR17+0x38], R4 ;  /* 0x00003804ff0075a7 */ /* 0x000ea40008001111 */
[----:B--2---:R-:W-:Y:S05]  /*1aa0*/  @!P0 BRA `(.L_x_28) ;  /* 0x00000054005c8947 */ /* 0x004fea0003800000 */
.L_x_27:
[----:B------:R2:W-:Y:S01]  /*1ab0*/  @!P5 SYNCS.ARRIVE.TRANS64 RZ, [UR17], R3 ;  /* 0x00000003ffffd9a7 */ /* 0x0005e20008000011 */
[----:B------:R-:W-:Y:S04]  /*1ac0*/  BSSY.RECONVERGENT B0, `(.L_x_29) ;  /* 0x0000003000007945 */ /* 0x000fe80003800200 */
[----:B------:R-:W-:Y:S05]  /*1ad0*/  @P4 BRA `(.L_x_30) ;  /* 0x0000000000044947 */ /* 0x000fea0003800000 */
[----:B------:R-:W-:Y:S05]  /*1ae0*/  BPT.TRAP 0x1 ;  /* 0x000000040000795c */ /* 0x000fea0000300000 */
.L_x_30:
[----:B------:R-:W-:Y:S05]  /*1af0*/  BSYNC.RECONVERGENT B0 ;  /* 0x0000000000007941 */ /* 0x000fea0003800200 */
.L_x_29:
        /* <DEDUP_REMOVED lines=20> */
[----:B------:R-:W-:Y:S01]  /*1c40*/  UIADD3 UR8, UPT, UPT, UR8, 0x11400, URZ ;  /* 0x0001140008087890 */ /* 0x000fe2000fffe0ff */
[----:B------:R-:W-:Y:S01]  /*1c50*/  UMOV UR9, UR17 ;  /* 0x0000001100097c82 */ /* 0x000fe20008000000 */
[----:B------:R-:W-:Y:S01]  /*1c60*/  UMOV UR10, UR18 ;  /* 0x00000012000a7c82 */ /* 0x000fe20008000000 */
[----:B------:R-:W-:Y:S01]  /*1c70*/  UIADD3 UR24, UPT, UPT, UR24, 0x1, URZ ;  /* 0x0000000118187890 */ /* 0x000fe2000fffe0ff */
[----:B------:R-:W-:-:S03]  /*1c80*/  UMOV UR25, UR6 ;  /* 0x0000000600197c82 */ /* 0x000fc60008000000 */
[----:B------:R1:W-:Y:S01]  /*1c90*/  UTMALDG.3D [UR16], [UR30], desc[UR26] ;  /* 0x00001a101e0075b4 */ /* 0x0003e20008011000 */
[----:B------:R-:W-:Y:S01]  /*1ca0*/  UISETP.NE.AND UP0, UPT, UR24, UR21, UPT ;  /* 0x000000151800728c */ /* 0x000fe2000bf05270 */
[----:B------:R1:W-:Y:S08]  /*1cb0*/  UTMALDG.3D [UR8], [UR28], desc[UR26] ;  /* 0x00001a081c0075b4 */ /* 0x0003f00008011000 */
[----:B------:R-:W-:Y:S05]  /*1cc0*/  BRA.U UP0, `(.L_x_31) ;  /* 0xfffffffd00607547 */ /* 0x000fea000b83ffff */
.L_x_26:
[C---:B-1----:R-:W-:Y:S01]  /*1cd0*/  LEA R2, R14.reuse, UR4, 0x3 ;  /* 0x000000040e027c11 */ /* 0x042fe2000f8e18ff */
[----:B------:R-:W-:Y:S01]  /*1ce0*/  NOP ;  /* 0x0000000000007918 */ /* 0x000fe20000000000 */
[----:B--2---:R-:W-:Y:S02]  /*1cf0*/  SHF.L.U32 R3, R13, 0x1f, RZ ;  /* 0x0000001f0d037819 */ /* 0x004fe400000006ff */
[----:B------:R-:W-:Y:S02]  /*1d00*/  LEA R4, R14, UR4, 0x4 ;  /* 0x000000040e047c11 */ /* 0x000fe4000f8e20ff */
[----:B------:R-:W1:Y:S02]  /*1d10*/  SYNCS.PHASECHK.TRANS64.TRYWAIT P0, [R2+URZ+0xb0], R3 ;  /* 0x0000b003020075a7 */ /* 0x000e6400080011ff */
[----:B-1----:R-:W-:Y:S05]  /*1d20*/  @!P0 BRA `(.L_x_32) ;  /* 0x0000005000d48947 */ /* 0x002fea0003800000 */
.L_x_121:
[----:B------:R-:W2:Y:S01]  /*1d30*/  LDS.128 R4, [R4+0x140] ;  /* 0x0001400004047984 */ /* 0x000ea20000000c00 */
[----:B---3--:R-:W-:Y:S01]  /*1d40*/  ISETP.GE.AND P0, PT, R26, 0x1, PT ;  /* 0x000000011a00780c */ /* 0x008fe20003f06270 */
[----:B-1----:R-:W-:Y:S01]  /*1d50*/  VIADD R2, R2, 0xc0 ;  /* 0x000000c002027836 */ /* 0x002fe20000000000 */
[----:B------:R-:W-:Y:S01]  /*1d60*/  @!PT LDS RZ, [RZ] ;  /* 0x00000000fffff984 */ /* 0x000fe20000000800 */
[----:B------:R-:W-:Y:S01]  /*1d70*/  @!PT LDS RZ, [RZ] ;  /* 0x00000000fffff984 */ /* 0x000fe20000000800 */
[----:B------:R-:W-:Y:S01]  /*1d80*/  @!PT LDS RZ, [RZ] ;  /* 0x00000000fffff984 */ /* 0x000fe20000000800 */
[----:B------:R-:W-:Y:S01]  /*1d90*/  @!PT LDS RZ, [RZ] ;  /* 0x00000000fffff984 */ /* 0x000fe20000000800 */
[----:B------:R1:W-:Y:S06]  /*1da0*/  MEMBAR.ALL.CTA ;  /* 0x0000000000007992 */ /* 0x0003ec0000008000 */
[----:B-1----:R-:W1:Y:S01]  /*1db0*/  FENCE.VIEW.ASYNC.S ;  /* 0x00000000000073c6 */ /* 0x002e620000000000 */
[----:B------:R-:W-:-:S04]  /*1dc0*/  PRMT R2, RZ, 0x654, R2 ;  /* 0x00000654ff027816 */ /* 0x000fc80000000002 */
[----:B-1----:R1:W-:Y:S01]  /*1dd0*/  SYNCS.ARRIVE.TRANS64.RED.A1T0 RZ, [R2+URZ], RZ ;  /* 0x000000ff02ff79a7 */ /* 0x0023e200081004ff */
[----:B--2---:R-:W-:-:S13]  /*1de0*/  LOP3.LUT P2, RZ, R6, 0x1, RZ, 0xc0, !PT ;  /* 0x0000000106ff7812 */ /* 0x004fda000784c0ff */
[----:B------:R-:W-:Y:S01]  /*1df0*/  @P2 SHF.R.U32.HI R3, RZ, 0x10, R5 ;  /* 0x00000010ff032819 */ /* 0x000fe20000011605 */
[----:B------:R-:W-:Y:S01]  /*1e00*/  VOTEU.ANY UP0, P2 ;  /* 0x0000000000ff7886 */ /* 0x000fe20001000100 */
[----:B------:R-:W-:Y:S02]  /*1e10*/  @P2 MOV R10, R4 ;  /* 0x00000004000a2202 */ /* 0x000fe40000000f00 */
[----:B------:R-:W-:Y:S02]  /*1e20*/  @P2 R2UR.BROADCAST UR8, R3 ;  /* 0x00000000030822ca */ /* 0x000fe400008e0000 */
[----:B------:R-:W-:-:S11]  /*1e30*/  @P2 LOP3.LUT R9, R5, 0xffff, RZ, 0xc0, !PT ;  /* 0x0000ffff05092812 */ /* 0x000fd600078ec0ff */
[----:B------:R-:W-:Y:S01]  /*1e40*/  @UP0 UMOV UR36, UR8 ;  /* 0x0000000800240c82 */ /* 0x000fe20008000000 */
[----:B-1----:R-:W-:Y:S05]  /*1e50*/  @!P0 BRA `(.L_x_33) ;  /* 0x0000000000b88947 */ /* 0x002fea0003800000 */
[----:B------:R-:W4:Y:S01]  /*1e60*/  LDC.64 R4, c[0x0][0xb18] ;  /* 0x0002c600ff047b82 */ /* 0x000f220000000a00 */
[----:B------:R-:W-:-:S07]  /*1e70*/  ISETP.NE.AND P3, PT, R26, 0x1, PT ;  /* 0x000000011a00780c */ /* 0x000fce0003f65270 */
[----:B------:R-:W1:Y:S08]  /*1e80*/  LDC.64 R6, c[0x0][0xb10] ;  /* 0x0002c400ff067b82 */ /* 0x000e700000000a00 */
[----:B------:R-:W2:Y:S08]  /*1e90*/  LDC R16, c[0x0][0xb20] ;  /* 0x0002c800ff107b82 */ /* 0x000eb00000000800 */
[----:B------:R-:W3:Y:S01]  /*1ea0*/  LDC R17, c[0x0][0xb0c] ;  /* 0x0002c300ff117b82 */ /* 0x000ee20000000800 */
[----:B----4-:R-:W-:Y:S01]  /*1eb0*/  IMAD.HI.U32 R19, R0, R5, RZ ;  /* 0x0000000500137227 */ /* 0x010fe200078e00ff */
[----:B------:R-:W-:-:S03]  /*1ec0*/  ISETP.NE.AND P0, PT, R4, 0x1, PT ;  /* 0x000000010400780c */ /* 0x000fc60003f05270 */
[----:B------:R-:W-:-:S03]  /*1ed0*/  IMAD.HI.U32 R5, R9, R5, RZ ;  /* 0x0000000509057227 */ /* 0x000fc600078e00ff */
[----:B------:R-:W4:Y:S01]  /*1ee0*/  LDC.64 R2, c[0x0][0xb28] ;  /* 0x0002ca00ff027b82 */ /* 0x000f220000000a00 */
[----:B-1----:R-:W-:-:S04]  /*1ef0*/  IMAD.HI.U32 R20, R8, R6, RZ ;  /* 0x0000000608147227 */ /* 0x002fc800078e00ff */
[----:B------:R-:W-:Y:S01]  /*1f00*/  IMAD.HI.U32 R21, R10, R6, RZ ;  /* 0x000000060a157227 */ /* 0x000fe200078e00ff */
[----:B------:R-:W-:Y:S02]  /*1f10*/  SHF.R.U32.HI R20, RZ, R7, R20 ;  /* 0x00000007ff147219 */ /* 0x000fe40000011614 */
[-C--:B--2---:R-:W-:Y:S02]  /*1f20*/  SHF.R.U32.HI R19, RZ, R16.reuse, R19 ;  /* 0x00000010ff137219 */ /* 0x084fe40000011613 */
[----:B------:R-:W-:Y:S02]  /*1f30*/  SHF.R.U32.HI R5, RZ, R16, R5 ;  /* 0x00000010ff057219 */ /* 0x000fe40000011605 */
[----:B------:R-:W-:Y:S02]  /*1f40*/  SEL R19, R0, R19, !P0 ;  /* 0x0000001300137207 */ /* 0x000fe40004000000 */
[----:B------:R-:W-:Y:S02]  /*1f50*/  SHF.R.U32.HI R21, RZ, R7, R21 ;  /* 0x00000007ff157219 */ /* 0x000fe40000011615 */
[----:B---3--:R-:W-:-:S02]  /*1f60*/  ISETP.NE.AND P1, PT, R17, 0x1, PT ;  /* 0x000000011100780c */ /* 0x008fc40003f25270 */
[----:B------:R-:W-:Y:S02]  /*1f70*/  SEL R5, R9, R5, !P0 ;  /* 0x0000000509057207 */ /* 0x000fe40004000000 */
[----:B------:R-:W-:Y:S02]  /*1f80*/  SEL R20, R8, R20, !P1 ;  /* 0x0000001408147207 */ /* 0x000fe40004800000 */
[----:B------:R-:W-:Y:S01]  /*1f90*/  SEL R21, R10, R21, !P1 ;  /* 0x000000150a157207 */ /* 0x000fe20004800000 */
[----:B----4-:R-:W-:-:S04]  /*1fa0*/  IMAD.HI.U32 R18, R19, R2, RZ ;  /* 0x0000000213127227 */ /* 0x010fc800078e00ff */
        /* <DEDUP_REMOVED lines=10> */
[----:B------:R-:W-:-:S04]  /*2050*/  @!P0 IMAD.HI.U32 R7, R21, R2, RZ ;  /* 0x0000000215078227 */ /* 0x000fc800078e00ff */
[----:B------:R-:W-:Y:S01]  /*2060*/  IMAD.MOV R2, RZ, RZ, -R6 ;  /* 0x000000ffff027224 */ /* 0x000fe200078e0a06 */
[----:B------:R-:W-:Y:S02]  /*2070*/  @!P0 SHF.R.U32.HI R3, RZ, R3, R7 ;  /* 0x00000003ff038219 */ /* 0x000fe40000011607 */
[----:B------:R-:W-:Y:S01]  /*2080*/  IADD3 R7, PT, PT, -R5, RZ, RZ ;  /* 0x000000ff05077210 */ /* 0x000fe20007ffe1ff */
[----:B------:R-:W-:Y:S01]  /*2090*/  IMAD R2, R26, R2, R5 ;  /* 0x000000021a027224 */ /* 0x000fe200078e0205 */
        /* <DEDUP_REMOVED lines=10> */
.L_x_33:
[----:B------:R-:W1:Y:S02]  /*2140*/  LDCU UR8, c[0x0][0xb30] ;  /* 0x00016600ff0877ac */ /* 0x000e640008000800 */
[----:B-1----:R-:W-:-:S09]  /*2150*/  UISETP.NE.AND UP0, UPT, UR8, 0x1, UPT ;  /* 0x000000010800788c */ /* 0x002fd2000bf05270 */
[----:B------:R-:W-:Y:S05]  /*2160*/  BRA.U UP0, `(.L_x_34) ;  /* 0x0000000100407547 */ /* 0x000fea000b800000 */
[----:B------:R-:W1:Y:S08]  /*2170*/  LDC.64 R4, c[0x0][0xb10] ;  /* 0x0002c400ff047b82 */ /* 0x000e700000000a00 */
[----:B------:R-:W2:Y:S08]  /*2180*/  LDC.64 R2, c[0x0][0xb18] ;  /* 0x0002c600ff027b82 */ /* 0x000eb00000000a00 */
[----:B------:R-:W3:Y:S08]  /*2190*/  LDC R6, c[0x0][0xb20] ;  /* 0x0002c800ff067b82 */ /* 0x000ef00000000800 */
[----:B------:R-:W4:Y:S01]  /*21a0*/  LDC R7, c[0x0][0xb0c] ;  /* 0x0002c300ff077b82 */ /* 0x000f220000000800 */
[----:B-1----:R-:W-:-:S05]  /*21b0*/  IMAD.HI.U32 R4, R10, R4, RZ ;  /* 0x000000040a047227 */ /* 0x002fca00078e00ff */
[----:B------:R-:W-:Y:S01]  /*21c0*/  SHF.R.U32.HI R4, RZ, R5, R4 ;  /* 0x00000005ff047219 */ /* 0x000fe20000011604 */
[----:B--2---:R-:W-:Y:S01]  /*21d0*/  IMAD.HI.U32 R3, R9, R3, RZ ;  /* 0x0000000309037227 */ /* 0x004fe200078e00ff */
[----:B------:R-:W-:-:S04]  /*21e0*/  ISETP.NE.AND P0, PT, R2, 0x1, PT ;  /* 0x000000010200780c */ /* 0x000fc80003f05270 */
[----:B---3--:R-:W-:-:S04]  /*21f0*/  SHF.R.U32.HI R3, RZ, R6, R3 ;  /* 0x00000006ff037219 */ /* 0x008fc80000011603 */
[----:B------:R-:W-:Y:S02]  /*2200*/  SEL R3, R9, R3, !P0 ;  /* 0x0000000309037207 */ /* 0x000fe40004000000 */
[----:B----4-:R-:W-:-:S04]  /*2210*/  ISETP.NE.AND P1, PT, R7, 0x1, PT ;  /* 0x000000010700780c */ /* 0x010fc80003f25270 */
[----:B------:R-:W-:-:S05]  /*2220*/  SEL R4, R10, R4, !P1 ;  /* 0x000000040a047207 */ /* 0x000fca0004800000 */
[----:B------:R-:W-:Y:S02]  /*2230*/  IMAD.IADD R5, R3, 0x1, -R4 ;  /* 0x0000000103057824 */ /* 0x000fe400078e0a04 */
[----:B------:R-:W-:Y:S02]  /*2240*/  IMAD.IADD R3, R4, 0x1, -R3 ;  /* 0x0000000104037824 */ /* 0x000fe400078e0a03 */
[----:B------:R-:W-:Y:S02]  /*2250*/  IMAD R10, R5, R7, R10 ;  /* 0x00000007050a7224 */ /* 0x000fe400078e020a */
[----:B------:R-:W-:-:S07]  /*2260*/  IMAD R9, R3, R2, R9 ;  /* 0x0000000203097224 */ /* 0x000fce00078e0209 */
.L_x_34:
[----:B------:R-:W-:Y:S01]  /*2270*/  VIADD R14, R14, 0x1 ;  /* 0x000000010e0e7836 */ /* 0x000fe20000000000 */
[----:B------:R-:W-:Y:S01]  /*2280*/  PLOP3.LUT P1, PT, PT, PT, PT, 0x80, 0x8 ;  /* 0x000000000008781c */ /* 0x000fe20003f2f070 */
[----:B------:R-:W-:Y:S02]  /*2290*/  IMAD.IADD R21, R10, 0x1, R59 ;  /* 0x000000010a157824 */ /* 0x000fe400078e023b */
[----:B------:R-:W-:Y:S01]  /*22a0*/  IMAD.IADD R20, R9, 0x1, R58 ;  /* 0x0000000109147824 */ /* 0x000fe200078e023a */
[----:B------:R-:W-:-:S04]  /*22b0*/  ISETP.NE.AND P0, PT, R14, 0x2, PT ;  /* 0x000000020e00780c */ /* 0x000fc80003f05270 */
[----:B------:R-:W-:Y:S02]  /*22c0*/  SEL R2, RZ, 0x1, P0 ;  /* 0x00000001ff027807 */ /* 0x000fe40000000000 */
[----:B------:R-:W-:Y:S02]  /*22d0*/  SEL R14, R14, RZ, P0 ;  /* 0x000000ff0e0e7207 */ /* 0x000fe40000000000 */
[----:B------:R-:W-:Y:S01]  /*22e0*/  LOP3.LUT R13, R13, R2, RZ, 0x3c, !PT ;  /* 0x000000020d0d7212 */ /* 0x000fe200078e3cff */
[----:B------:R-:W-:Y:S06]  /*22f0*/  @P2 BRA `(.L_x_35) ;  /* 0xfffffff000a02947 */ /* 0x000fec000383ffff */
[----:B------:R-:W-:Y:S01]  /*2300*/  UIADD3 UR4, UPT, UPT, UR4, 0x38, URZ ;  /* 0x0000003804047890 */ /* 0x000fe2000fffe0ff */
[----:B------:R-:W-:-:S03]  /*2310*/  SHF.L.U32 R2, R15, 0x1f, RZ ;  /* 0x0000001f0f027819 */ /* 0x000fc600000006ff */
[----:B------:R-:W-:-:S09]  /*2320*/  ULEA UR5, UR6, UR4, 0x3 ;  /* 0x0000000406057291 */ /* 0x000fd2000f8e18ff */
[----:B------:R-:W1:Y:S02]  /*2330*/  SYNCS.PHASECHK.TRANS64.TRYWAIT P0, [UR5], R2 ;  /* 0x00000002ff0075a7 */ /* 0x000e640008001105 */
[----:B-1----:R-:W-:Y:S05]  /*2340*/  @!P0 BRA `(.L_x_36) ;  /* 0x0000004c00608947 */ /* 0x002fea0003800000 */
.L_x_123:
[----:B------:R-:W-:-:S04]  /*2350*/  UIADD3 UR6, UPT, UPT, UR6, 0x1, URZ ;  /* 0x0000000106067890 */ /* 0x000fc8000fffe0ff */
[----:B------:R-:W-:-:S04]  /*2360*/  UISETP.NE.AND UP0, UPT, UR6, 0x7, UPT ;  /* 0x000000070600788c */ /* 0x000fc8000bf05270 */
[----:B------:R-:W-:Y:S02]  /*2370*/  USEL UR7, URZ, 0x1, UP0 ;  /* 0x00000001ff077887 */ /* 0x000fe40008000000 */
[----:B------:R-:W-:-:S04]  /*2380*/  USEL UR6, UR6, URZ, UP0 ;  /* 0x000000ff06067287 */ /* 0x000fc80008000000 */
[----:B------:R-:W-:Y:S01]  /*2390*/  ULEA UR5, UR6, UR4, 0x3 ;  /* 0x0000000406057291 */ /* 0x000fe2000f8e18ff */
[----:B-1----:R-:W-:-:S04]  /*23a0*/  LOP3.LUT R2, R15, UR7, RZ, 0x3c, !PT ;  /* 0x000000070f027c12 */ /* 0x002fc8000f8e3cff */
[----:B------:R-:W-:-:S04]  /*23b0*/  SHF.L.U32 R3, R2, 0x1f, RZ ;  /* 0x0000001f02037819 */ /* 0x000fc800000006ff */
[----:B------:R-:W1:Y:S02]  /*23c0*/  SYNCS.PHASECHK.TRANS64.TRYWAIT P0, [UR5], R3 ;  /* 0x00000003ff0075a7 */ /* 0x000e640008001105 */
[----:B-1----:R-:W-:Y:S05]  /*23d0*/  @!P0 BRA `(.L_x_37) ;  /* 0x0000004c00548947 */ /* 0x002fea0003800000 */
.L_x_125:
[----:B------:R-:W-:-:S04]  /*23e0*/  UIADD3 UR6, UPT, UPT, UR6, 0x1, URZ ;  /* 0x0000000106067890 */ /* 0x000fc8000fffe0ff */
[----:B------:R-:W-:-:S04]  /*23f0*/  UISETP.NE.AND UP0, UPT, UR6, 0x7, UPT ;  /* 0x000000070600788c */ /* 0x000fc8000bf05270 */
[----:B------:R-:W-:Y:S02]  /*2400*/  USEL UR7, URZ, 0x1, UP0 ;  /* 0x00000001ff077887 */ /* 0x000fe40008000000 */
[----:B------:R-:W-:-:S04]  /*2410*/  USEL UR6, UR6, URZ, UP0 ;  /* 0x000000ff06067287 */ /* 0x000fc80008000000 */
[----:B------:R-:W-:Y:S01]  /*2420*/  ULEA UR5, UR6, UR4, 0x3 ;  /* 0x0000000406057291 */ /* 0x000fe2000f8e18ff */
[----:B------:R-:W-:-:S04]  /*2430*/  LOP3.LUT R2, R2, UR7, RZ, 0x3c, !PT ;  /* 0x0000000702027c12 */ /* 0x000fc8000f8e3cff */
[----:B-1----:R-:W-:-:S04]  /*2440*/  SHF.L.U32 R3, R2, 0x1f, RZ ;  /* 0x0000001f02037819 */ /* 0x002fc800000006ff */
[----:B------:R-:W1:Y:S02]  /*2450*/  SYNCS.PHASECHK.TRANS64.TRYWAIT P0, [UR5], R3 ;  /* 0x00000003ff0075a7 */ /* 0x000e640008001105 */
[----:B-1----:R-:W-:Y:S05]  /*2460*/  @!P0 BRA `(.L_x_38) ;  /* 0x0000004c00488947 */ /* 0x002fea0003800000 */
.L_x_127:
        /* <DEDUP_REMOVED lines=9> */
.L_x_129:
        /* <DEDUP_REMOVED lines=9> */
.L_x_131:
        /* <DEDUP_REMOVED lines=9> */
.L_x_133:
[----:B------:R-:W-:-:S04]  /*2620*/  UIADD3 UR6, UPT, UPT, UR6, 0x1, URZ ;  /* 0x0000000106067890 */ /* 0x000fc8000fffe0ff */
[----:B------:R-:W-:-:S04]  /*2630*/  UISETP.NE.AND UP0, UPT, UR6, 0x7, UPT ;  /* 0x000000070600788c */ /* 0x000fc8000bf05270 */
[----:B------:R-:W-:Y:S02]  /*2640*/  USEL UR5, URZ, 0x1, UP0 ;  /* 0x00000001ff057887 */ /* 0x000fe40008000000 */
[----:B------:R-:W-:-:S04]  /*2650*/  USEL UR6, UR6, URZ, UP0 ;  /* 0x000000ff06067287 */ /* 0x000fc80008000000 */
[----:B------:R-:W-:Y:S01]  /*2660*/  ULEA UR6, UR6, UR4, 0x3 ;  /* 0x0000000406067291 */ /* 0x000fe2000f8e18ff */
[----:B------:R-:W-:-:S04]  /*2670*/  LOP3.LUT R2, R2, UR5, RZ, 0x3c, !PT ;  /* 0x0000000502027c12 */ /* 0x000fc8000f8e3cff */
[----:B------:R-:W-:Y:S01]  /*2680*/  SHF.L.U32 R2, R2, 0x1f, RZ ;  /* 0x0000001f02027819 */ /* 0x000fe200000006ff */
[----:B-1--4-:R-:W-:-:S07]  /*2690*/  IMAD.U32 R0, RZ, RZ, UR6 ;  /* 0x00000006ff007e24 */ /* 0x012fce000f8e00ff */
.L_x_42:
[----:B-1----:R1:W2:Y:S02]  /*26a0*/  SYNCS.PHASECHK.TRANS64.TRYWAIT P0, [R0+URZ], R2 ;  /* 0x00000002000075a7 */ /* 0x0022a400080011ff */
[----:B--2---:R-:W-:Y:S05]  /*26b0*/  @!P0 NANOSLEEP.SYNCS 0x989680 ;  /* 0x009896800000895d */ /* 0x004fea0003900000 */
[----:B------:R-:W2:Y:S02]  /*26c0*/  @!P0 SYNCS.PHASECHK.TRANS64 P0, [R0+URZ], R2 ;  /* 0x00000002000085a7 */ /* 0x000ea400080010ff */
[----:B--2---:R-:W-:Y:S05]  /*26d0*/  @P0 EXIT ;  /* 0x000000000000094d */ /* 0x004fea0003800000 */
[----:B------:R-:W-:Y:S05]  /*26e0*/  BRA `(.L_x_42) ;  /* 0xfffffffc00ec7947 */ /* 0x000fea000383ffff */
.L_x_17:
[----:B------:R-:W-:-:S04]  /*26f0*/  UISETP.NE.AND UP1, UPT, UR37, URZ, UPT ;  /* 0x000000ff2500728c */ /* 0x000fc8000bf25270 */
[----:B------:R-:W-:-:S09]  /*2700*/  UISETP.NE.OR UP1, UPT, UR8, 0x1, UP1 ;  /* 0x000000010800788c */ /* 0x000fd20008f25670 */
[----:B------:R-:W-:Y:S05]  /*2710*/  BRA.U UP1, `(.L_x_43) ;  /* 0x0000000501487547 */ /* 0x000fea000b800000 */
[----:B------:R-:W-:Y:S01]  /*2720*/  ISETP.NE.AND P2, PT, R2, RZ, PT ;  /* 0x000000ff0200720c */ /* 0x000fe20003f45270 */
[----:B------:R-:W-:Y:S01]  /*2730*/  IMAD.MOV.U32 R12, RZ, RZ, 0x1 ;  /* 0x00000001ff0c7424 */ /* 0x000fe200078e00ff */
[----:B------:R-:W-:Y:S02]  /*2740*/  CS2R R10, SRZ ;  /* 0x00000000000a7805 */ /* 0x000fe4000001ff00 */
[----:B------:R-:W-:Y:S01]  /*2750*/  CS2R R8, SRZ ;  /* 0x0000000000087805 */ /* 0x000fe2000001ff00 */
[----:B------:R-:W-:Y:S01]  /*2760*/  UMOV UR4, 0x400 ;  /* 0x0000040000047882 */ /* 0x000fe20000000000 */
[----:B------:R-:W-:Y:S01]  /*2770*/  UMOV UR6, URZ ;  /* 0x000000ff00067c82 */ /* 0x000fe20008000000 */
[----:B------:R-:W-:-:S12]  /*2780*/  ULEA UR37, UR37, UR4, 0x18 ;  /* 0x0000000425257291 */ /* 0x000fd8000f8ec0ff */
.L_x_47:
[----:B------:R-:W-:Y:S02]  /*2790*/  LEA R0, R8, UR37, 0x3 ;  /* 0x0000002508007c11 */ /* 0x000fe4000f8e18ff */
[----:B------:R-:W-:-:S03]  /*27a0*/  SHF.L.U32 R4, R9, 0x1f, RZ ;  /* 0x0000001f09047819 */ /* 0x000fc600000006ff */
[----:B------:R-:W-:Y:S01]  /*27b0*/  VIADD R5, R0, 0x120 ;  /* 0x0000012000057836 */ /* 0x000fe20000000000 */
[----:B------:R-:W1:Y:S02]  /*27c0*/  SYNCS.PHASECHK.TRANS64.TRYWAIT P0, [R0+URZ+0x110], R4 ;  /* 0x00011004000075a7 */ /* 0x000e6400080011ff */
[----:B-1----:R-:W-:Y:S05]  /*27d0*/  @!P0 BRA `(.L_x_44) ;  /* 0x0000004800cc8947 */ /* 0x002fea0003800000 */
.L_x_134:
[----:B------:R-:W-:Y:S01]  /*27e0*/  ULEA UR5, UR6, UR37, 0x3 ;  /* 0x0000002506057291 */ /* 0x000fe2000f8e18ff */
[----:B-1----:R-:W-:Y:S01]  /*27f0*/  PRMT R0, RZ, 0x654, R5 ;  /* 0x00000654ff007816 */ /* 0x002fe20000000005 */
[----:B------:R-:W-:Y:S01]  /*2800*/  @!P2 IMAD.MOV.U32 R4, RZ, RZ, 0x10 ;  /* 0x00000010ff04a424 */ /* 0x000fe200078e00ff */
[----:B------:R-:W-:Y:S01]  /*2810*/  SHF.L.U32 R5, R12, 0x1f, RZ ;  /* 0x0000001f0c057819 */ /* 0x000fe200000006ff */
[----:B------:R-:W-:Y:S01]  /*2820*/  UIADD3 UR4, UPT, UPT, UR5, 0xb0, URZ ;  /* 0x000000b005047890 */ /* 0x000fe2000fffe0ff */
[----:B------:R1:W-:Y:S05]  /*2830*/  SYNCS.ARRIVE.TRANS64.RED.A1T0 RZ, [R0+URZ], RZ ;  /* 0x000000ff00ff79a7 */ /* 0x0003ea00081004ff */
[----:B------:R-:W-:Y:S01]  /*2840*/  IMAD.U32 R6, RZ, RZ, UR4 ;  /* 0x00000004ff067e24 */ /* 0x000fe2000f8e00ff */
[----:B------:R-:W2:Y:S04]  /*2850*/  SYNCS.PHASECHK.TRANS64.TRYWAIT P0, [UR5+0xc0], R5 ;  /* 0x0000c005ff0075a7 */ /* 0x000ea80008001105 */
[----:B------:R-:W-:Y:S01]  /*2860*/  PRMT R6, R2, 0x654, R6 ;  /* 0x0000065402067816 */ /* 0x000fe20000000006 */
[----:B-12---:R-:W-:Y:S06]  /*2870*/  @!P0 BRA `(.L_x_45) ;  /* 0x0000004800b88947 */ /* 0x006fec0003800000 */
.L_x_136:
[----:B------:R-:W-:Y:S01]  /*2880*/  ULEA UR4, UR6, UR37, 0x4 ;  /* 0x0000002506047291 */ /* 0x000fe2000f8e20ff */
[----:B------:R-:W-:Y:S01]  /*2890*/  SEL R3, R6, R3, !P2 ;  /* 0x0000000306037207 */ /* 0x000fe20005000000 */
[----:B------:R-:W-:Y:S01]  /*28a0*/  UIADD3 UR5, UPT, UPT, UR5, 0xb0, URZ ;  /* 0x000000b005057890 */ /* 0x000fe2000fffe0ff */
[----:B-1----:R-:W-:Y:S01]  /*28b0*/  LEA R0, R11, UR37, 0x3 ;  /* 0x000000250b007c11 */ /* 0x002fe2000f8e18ff */
[----:B------:R-:W-:Y:S01]  /*28c0*/  UIADD3 UR4, UPT, UPT, UR4, 0x140, URZ ;  /* 0x0000014004047890 */ /* 0x000fe2000fffe0ff */
[----:B------:R1:W-:Y:S01]  /*28d0*/  @!P2 SYNCS.ARRIVE.TRANS64.RED RZ, [R3+URZ], R4 ;  /* 0x0000000403ffa9a7 */ /* 0x0003e200080004ff */
[----:B------:R-:W-:Y:S01]  /*28e0*/  UIADD3 UR6, UPT, UPT, UR6, 0x1, URZ ;  /* 0x0000000106067890 */ /* 0x000fe2000fffe0ff */
[----:B------:R-:W-:-:S03]  /*28f0*/  VIADD R8, R8, 0x1 ;  /* 0x0000000108087836 */ /* 0x000fc60000000000 */
[----:B------:R-:W-:Y:S02]  /*2900*/  UISETP.NE.AND UP0, UPT, UR6, 0x2, UPT ;  /* 0x000000020600788c */ /* 0x000fe4000bf05270 */
[----:B------:R-:W-:Y:S01]  /*2910*/  ISETP.NE.AND P0, PT, R8, 0x2, PT ;  /* 0x000000020800780c */ /* 0x000fe20003f05270 */
[----:B------:R-:W-:Y:S06]  /*2920*/  UGETNEXTWORKID.BROADCAST [UR4], [UR5] ;  /* 0x00000000040073ca */ /* 0x000fec0008000100 */
[----:B------:R-:W-:Y:S02]  /*2930*/  USEL UR4, URZ, 0x1, UP0 ;  /* 0x00000001ff047887 */ /* 0x000fe40008000000 */
[----:B------:R-:W-:-:S04]  /*2940*/  USEL UR6, UR6, URZ, UP0 ;  /* 0x000000ff06067287 */ /* 0x000fc80008000000 */
[----:B------:R-:W-:Y:S02]  /*2950*/  LOP3.LUT R12, R12, UR4, RZ, 0x3c, !PT ;  /* 0x000000040c0c7c12 */ /* 0x000fe4000f8e3cff */
[----:B-1----:R-:W-:-:S04]  /*2960*/  SHF.L.U32 R4, R10, 0x1f, RZ ;  /* 0x0000001f0a047819 */ /* 0x002fc800000006ff */
[----:B------:R-:W1:Y:S02]  /*2970*/  SYNCS.PHASECHK.TRANS64.TRYWAIT P1, [R0+URZ+0xb0], R4 ;  /* 0x0000b004000075a7 */ /* 0x000e6400080211ff */
[----:B-1----:R-:W-:Y:S05]  /*2980*/  @!P1 BRA `(.L_x_46) ;  /* 0x00000048008c9947 */ /* 0x002fea0003800000 */
.L_x_137:
[C---:B-1----:R-:W-:Y:S01]  /*2990*/  LEA R4, R11.reuse, UR37, 0x4 ;  /* 0x000000250b047c11 */ /* 0x042fe2000f8e20ff */
[----:B------:R-:W-:Y:S01]  /*29a0*/  VIADD R0, R0, 0xc0 ;  /* 0x000000c000007836 */ /* 0x000fe20000000000 */
[----:B------:R-:W-:Y:S01]  /*29b0*/  SEL R8, R8, RZ, P0 ;  /* 0x000000ff08087207 */ /* 0x000fe20000000000 */
[----:B------:R-:W-:-:S03]  /*29c0*/  VIADD R11, R11, 0x1 ;  /* 0x000000010b0b7836 */ /* 0x000fc60000000000 */
[----:B------:R-:W1:Y:S01]  /*29d0*/  LDS.128 R4, [R4+0x140] ;  /* 0x0001400004047984 */ /* 0x000e620000000c00 */
[----:B------:R-:W-:Y:S02]  /*29e0*/  PRMT R0, RZ, 0x654, R0 ;  /* 0x00000654ff007816 */ /* 0x000fe40000000000 */
[C---:B------:R-:W-:Y:S01]  /*29f0*/  ISETP.NE.AND P1, PT, R11.reuse, 0x2, PT ;  /* 0x000000020b00780c */ /* 0x040fe20003f25270 */
[----:B------:R-:W-:Y:S01]  /*2a00*/  @!PT LDS RZ, [RZ] ;  /* 0x00000000fffff984 */ /* 0x000fe20000000800 */
[----:B------:R-:W-:Y:S01]  /*2a10*/  @!PT LDS RZ, [RZ] ;  /* 0x00000000fffff984 */ /* 0x000fe20000000800 */
[----:B------:R-:W-:Y:S01]  /*2a20*/  @!PT LDS RZ, [RZ] ;  /* 0x00000000fffff984 */ /* 0x000fe20000000800 */
[----:B------:R-:W-:Y:S01]  /*2a30*/  @!PT LDS RZ, [RZ] ;  /* 0x00000000fffff984 */ /* 0x000fe20000000800 */
[----:B------:R2:W-:Y:S06]  /*2a40*/  MEMBAR.ALL.CTA ;  /* 0x0000000000007992 */ /* 0x0005ec0000008000 */
[----:B--2---:R-:W2:Y:S01]  /*2a50*/  FENCE.VIEW.ASYNC.S ;  /* 0x00000000000073c6 */ /* 0x004ea20000000000 */
[----:B------:R-:W-:Y:S01]  /*2a60*/  SEL R11, R11, RZ, P1 ;  /* 0x000000ff0b0b7207 */ /* 0x000fe20000800000 */
[----:B--2---:R2:W-:Y:S01]  /*2a70*/  SYNCS.ARRIVE.TRANS64.RED.A1T0 RZ, [R0+URZ], RZ ;  /* 0x000000ff00ff79a7 */ /* 0x0045e200081004ff */
[----:B-1----:R-:W-:-:S02]  /*2a80*/  LOP3.LUT P3, RZ, R6, 0x1, RZ, 0xc0, !PT ;  /* 0x0000000106ff7812 */ /* 0x002fc4000786c0ff */
[----:B------:R-:W-:-:S04]  /*2a90*/  SEL R4, RZ, 0x1, P1 ;  /* 0x00000001ff047807 */ /* 0x000fc80000800000 */
[----:B------:R-:W-:Y:S02]  /*2aa0*/  LOP3.LUT R10, R10, R4, RZ, 0x3c, !PT ;  /* 0x000000040a0a7212 */ /* 0x000fe400078e3cff */
[----:B--2---:R-:W-:-:S04]  /*2ab0*/  SEL R0, RZ, 0x1, P0 ;  /* 0x00000001ff007807 */ /* 0x004fc80000000000 */
[----:B------:R-:W-:Y:S01]  /*2ac0*/  LOP3.LUT R9, R9, R0, RZ, 0x3c, !PT ;  /* 0x0000000009097212 */ /* 0x000fe200078e3cff */
[----:B------:R-:W-:Y:S06]  /*2ad0*/  @P3 BRA `(.L_x_47) ;  /* 0xfffffffc002c3947 */ /* 0x000fec000383ffff */
[----:B------:R-:W-:Y:S01]  /*2ae0*/  ULEA UR5, UR6, UR37, 0x3 ;  /* 0x0000002506057291 */ /* 0x000fe2000f8e18ff */
[----:B------:R-:W-:-:S08]  /*2af0*/  SHF.L.U32 R2, R12, 0x1f, RZ ;  /* 0x0000001f0c027819 */ /* 0x000fd000000006ff */
[----:B------:R-:W1:Y:S02]  /*2b00*/  SYNCS.PHASECHK.TRANS64 P0, [UR5+0xc0], R2 ;  /* 0x0000c002ff0075a7 */ /* 0x000e640008001005 */
[----:B-1----:R-:W-:Y:S05]  /*2b10*/  @P0 BRA `(.L_x_48) ;  /* 0x0000000000080947 */ /* 0x002fea0003800000 */
[----:B------:R-:W1:Y:S02]  /*2b20*/  SYNCS.PHASECHK.TRANS64.TRYWAIT P0, [UR5+0xc0], R2 ;  /* 0x0000c002ff0075a7 */ /* 0x000e640008001105 */
[----:B-1----:R-:W-:Y:S05]  /*2b30*/  @!P0 BRA `(.L_x_49) ;  /* 0x0000004800348947 */ /* 0x002fea0003800000 */
.L_x_48:
[----:B------:R-:W-:-:S04]  /*2b40*/  UIADD3 UR4, UPT, UPT, UR6, 0x1, URZ ;  /* 0x0000000106047890 */ /* 0x000fc8000fffe0ff */
[----:B------:R-:W-:-:S04]  /*2b50*/  UISETP.NE.AND UP0, UPT, UR4, 0x2, UPT ;  /* 0x000000020400788c */ /* 0x000fc8000bf05270 */
[----:B------:R-:W-:Y:S02]  /*2b60*/  USEL UR7, URZ, 0x1, UP0 ;  /* 0x00000001ff077887 */ /* 0x000fe40008000000 */
[----:B------:R-:W-:-:S04]  /*2b70*/  USEL UR4, UR4, URZ, UP0 ;  /* 0x000000ff04047287 */ /* 0x000fc80008000000 */
[----:B------:R-:W-:Y:S01]  /*2b80*/  ULEA UR4, UR4, UR37, 0x3 ;  /* 0x0000002504047291 */ /* 0x000fe2000f8e18ff */
[----:B-1----:R-:W-:-:S04]  /*2b90*/  LOP3.LUT R2, R12, UR7, RZ, 0x3c, !PT ;  /* 0x000000070c027c12 */ /* 0x002fc8000f8e3cff */
[----:B------:R-:W-:-:S04]  /*2ba0*/  SHF.L.U32 R0, R2, 0x1f, RZ ;  /* 0x0000001f02007819 */ /* 0x000fc800000006ff */
[----:B------:R-:W1:Y:S02]  /*2bb0*/  SYNCS.PHASECHK.TRANS64 P0, [UR4+0xc0], R0 ;  /* 0x0000c000ff0075a7 */ /* 0x000e640008001004 */
[----:B-1----:R-:W-:Y:S05]  /*2bc0*/  @P0 EXIT ;  /* 0x000000000000094d */ /* 0x002fea0003800000 */
[----:B------:R-:W-:Y:S02]  /*2bd0*/  SHF.L.U32 R2, R2, 0x1f, RZ ;  /* 0x0000001f02027819 */ /* 0x000fe400000006ff */
[----:B------:R-:W-:-:S07]  /*2be0*/  MOV R0, UR4 ;  /* 0x0000000400007c02 */ /* 0x000fce0008000f00 */
.L_x_50:
[----:B-1----:R1:W2:Y:S02]  /*2bf0*/  SYNCS.PHASECHK.TRANS64.TRYWAIT P0, [R0+URZ+0xc0], R2 ;  /* 0x0000c002000075a7 */ /* 0x0022a400080011ff */
[----:B--2---:R-:W-:Y:S05]  /*2c00*/  @!P0 NANOSLEEP.SYNCS 0x989680 ;  /* 0x009896800000895d */ /* 0x004fea0003900000 */
[----:B------:R-:W2:Y:S02]  /*2c10*/  @!P0 SYNCS.PHASECHK.TRANS64 P0, [R0+URZ+0xc0], R2 ;  /* 0x0000c002000085a7 */ /* 0x000ea400080010ff */
[----:B--2---:R-:W-:Y:S05]  /*2c20*/  @P0 EXIT ;  /* 0x000000000000094d */ /* 0x004fea0003800000 */
[----:B------:R-:W-:Y:S05]  /*2c30*/  BRA `(.L_x_50) ;  /* 0xfffffffc00ec7947 */ /* 0x000fea000383ffff */
.L_x_43:
[----:B------:R-:W-:-:S09]  /*2c40*/  UISETP.NE.AND UP1, UPT, UR8, URZ, UPT ;  /* 0x000000ff0800728c */ /* 0x000fd2000bf25270 */
[----:B------:R-:W-:Y:S05]  /*2c50*/  BRA.U UP1, `(.L_x_51) ;  /* 0x0000000d01cc7547 */ /* 0x000fea000b800000 */
[----:B------:R-:W-:Y:S01]  /*2c60*/  UMOV UR4, 0x40 ;  /* 0x0000004000047882 */ /* 0x000fe20000000000 */
[----:B------:R-:W-:Y:S01]  /*2c70*/  NOP ;  /* 0x0000000000007918 */ /* 0x000fe20000000000 */
[----:B------:R-:W-:Y:S01]  /*2c80*/  ULEA UR4, UR37, UR4, 0x18 ;  /* 0x0000000425047291 */ /* 0x000fe2000f8ec0ff */
[----:B------:R-:W-:Y:S02]  /*2c90*/  UMOV UR5, 0x400 ;  /* 0x0000040000057882 */ /* 0x000fe40000000000 */
[----:B------:R-:W-:-:S06]  /*2ca0*/  ULEA UR37, UR37, UR5, 0x18 ;  /* 0x0000000525257291 */ /* 0x000fcc000f8ec0ff */
[----:B------:R-:W1:Y:S02]  /*2cb0*/  LDS.U8 R0, [UR4+0x1c] ;  /* 0x00001c04ff007984 */ /* 0x000e640008000000 */
[----:B-1----:R-:W-:-:S13]  /*2cc0*/  ISETP.NE.AND P0, PT, R0, RZ, PT ;  /* 0x000000ff0000720c */ /* 0x002fda0003f05270 */
[----:B------:R-:W-:Y:S05]  /*2cd0*/  @P0 BRA `(.L_x_52) ;  /* 0x0000000000580947 */ /* 0x000fea0003800000 */
[----:B------:R-:W-:-:S13]  /*2ce0*/  ELECT P0, URZ, PT ;  /* 0x0000000000ff782f */ /* 0x000fda0003800000 */
[----:B------:R-:W-:Y:S05]  /*2cf0*/  @!P0 BRA `(.L_x_53) ;  /* 0x0000000000608947 */ /* 0x000fea0003800000 */
[----:B------:R-:W-:Y:S01]  /*2d00*/  UMOV UR5, 0x10 ;  /* 0x0000001000057882 */ /* 0x000fe20000000000 */
[----:B------:R-:W-:Y:S01]  /*2d10*/  HFMA2 R0, -RZ, RZ, 0, 5.9604644775390625e-08 ;  /* 0x00000001ff007431 */ /* 0x000fe200000001ff */
[----:B------:R-:W-:-:S03]  /*2d20*/  MOV R2, 0xffff ;  /* 0x0000ffff00027802 */ /* 0x000fc60000000f00 */
[----:B------:R-:W-:Y:S04]  /*2d30*/  DEPBAR.LE SB1, 0x36 ;  /* 0x00009d800000791a */ /* 0x000fe80000000000 */
[----:B------:R-:W1:Y:S02]  /*2d40*/  UTCATOMSWS.FIND_AND_SET.ALIGN UP0, UR5, UR5 ;  /* 0x00000005000575e3 */ /* 0x000e640008000800 */
[----:B-1----:R-:W-:Y:S01]  /*2d50*/  MOV R3, UR5 ;  /* 0x0000000500037c02 */ /* 0x002fe20008000f00 */
[----:B------:R-:W-:Y:S06]  /*2d60*/  BRA.U UP0, `(.L_x_54) ;  /* 0x0000000100187547 */ /* 0x000fec000b800000 */
.L_x_55:
[----:B------:R-:W-:Y:S05]  /*2d70*/  NANOSLEEP 0x64 ;  /* 0x000000640000795d */ /* 0x000fea0003800000 */
[----:B------:R-:W-:-:S05]  /*2d80*/  UMOV UR5, 0x10 ;  /* 0x0000001000057882 */ /* 0x000fca0000000000 */
[----:B------:R-:W-:Y:S04]  /*2d90*/  DEPBAR.LE SB1, 0x36 ;  /* 0x00009d800000791a */ /* 0x000fe80000000000 */
[----:B------:R-:W1:Y:S02]  /*2da0*/  UTCATOMSWS.FIND_AND_SET.ALIGN UP0, UR5, UR5 ;  /* 0x00000005000575e3 */ /* 0x000e640008000800 */
[----:B-1----:R-:W-:Y:S01]  /*2db0*/  MOV R3, UR5 ;  /* 0x0000000500037c02 */ /* 0x002fe20008000f00 */
[----:B------:R-:W-:Y:S05]  /*2dc0*/  BRA.U !UP0, `(.L_x_55) ;  /* 0xfffffffd08e87547 */ /* 0x000fea000b83ffff */
.L_x_54:
[-C--:B------:R-:W-:Y:S02]  /*2dd0*/  SHF.L.U32 R2, R2, R3.reuse, RZ ;  /* 0x0000000302027219 */ /* 0x080fe400000006ff */
[----:B------:R-:W-:Y:S01]  /*2de0*/  SHF.L.U32 R0, R0, R3, RZ ;  /* 0x0000000300007219 */ /* 0x000fe200000006ff */
[----:B------:R-:W-:Y:S02]  /*2df0*/  IMAD.SHL.U32 R3, R3, 0x20, RZ ;  /* 0x0000002003037824 */ /* 0x000fe400078e00ff */
[----:B------:R1:W-:Y:S04]  /*2e00*/  ATOMS.OR RZ, [UR4+0x14], R2 ;  /* 0x00001402ffff798c */ /* 0x0003e8000b000004 */
[----:B------:R1:W-:Y:S04]  /*2e10*/  ATOMS.OR RZ, [UR4+0x18], R0 ;  /* 0x00001800ffff798c */ /* 0x0003e8000b000004 */
[----:B------:R1:W-:Y:S01]  /*2e20*/  STS [UR37+0x160], R3 ;  /* 0x00016003ff007988 */ /* 0x0003e20008000825 */
[----:B------:R-:W-:Y:S05]  /*2e30*/  BRA `(.L_x_53) ;  /* 0x0000000000107947 */ /* 0x000fea0003800000 */
.L_x_52:
[----:B------:R-:W-:Y:S02]  /*2e40*/  MOV R0, 0xffffffff ;  /* 0xffffffff00007802 */ /* 0x000fe40000000f00 */
[----:B------:R-:W-:-:S03]  /*2e50*/  MOV R2, 0x2e80 ;  /* 0x00002e8000027802 */ /* 0x000fc60000000f00 */
[----:B------:R1:W-:Y:S04]  /*2e60*/  STS [UR37+0x160], R0 ;  /* 0x00016000ff007988 */ /* 0x0003e80008000825 */
[----:B-1-3-5:R-:W-:Y:S05]  /*2e70*/  CALL.REL.NOINC `($__internal_1_$__cuda_sm10x_tcgen05_guardrail_trap_phase_invalid_during_alloc) ;  /* 0x0000004c00087944 */ /* 0x02afea0003c00000 */
.L_x_53:
[----:B------:R-:W-:Y:S05]  /*2e80*/  WARPSYNC.ALL ;  /* 0x0000000000007948 */ /* 0x000fea0003800000 */
[----:B------:R-:W2:Y:S01]  /*2e90*/  S2UR UR5, SR_CgaCtaId ;  /* 0x00000000000579c3 */ /* 0x000ea20000008800 */
[----:B------:R-:W-:Y:S01]  /*2ea0*/  UMOV UR4, 0x400 ;  /* 0x0000040000047882 */ /* 0x000fe20000000000 */
[----:B------:R-:W-:-:S06]  /*2eb0*/  NOP ;  /* 0x0000000000007918 */ /* 0x000fcc0000000000 */
[----:B------:R-:W-:Y:S06]  /*2ec0*/  BAR.ARV 0x6, 0xa0 ;  /* 0x0182800000007b1d */ /* 0x000fec0000002000 */
[----:B------:R-:W4:Y:S01]  /*2ed0*/  LDCU UR7, c[0x0][0x38c] ;  /* 0x00007180ff0777ac */ /* 0x000f220008000800 */
[----:B------:R-:W-:Y:S01]  /*2ee0*/  IMAD.MOV.U32 R11, RZ, RZ, 0x1 ;  /* 0x00000001ff0b7424 */ /* 0x000fe200078e00ff */
[----:B------:R-:W-:Y:S01]  /*2ef0*/  CS2R R8, SRZ ;  /* 0x0000000000087805 */ /* 0x000fe2000001ff00 */
[----:B------:R-:W-:Y:S01]  /*2f00*/  IMAD.MOV.U32 R10, RZ, RZ, RZ ;  /* 0x000000ffff0a7224 */ /* 0x000fe200078e00ff */
[----:B------:R-:W3:Y:S01]  /*2f10*/  LDCU UR6, c[0x0][0x38c] ;  /* 0x00007180ff0677ac */ /* 0x000ee20008000800 */
[----:B------:R-:W-:Y:S01]  /*2f20*/  UMOV UR15, URZ ;  /* 0x000000ff000f7c82 */ /* 0x000fe20008000000 */
[----:B------:R-:W-:Y:S01]  /*2f30*/  UMOV UR14, URZ ;  /* 0x000000ff000e7c82 */ /* 0x000fe20008000000 */
[----:B--2---:R-:W-:Y:S01]  /*2f40*/  ULEA UR5, UR5, UR4, 0x18 ;  /* 0x0000000405057291 */ /* 0x004fe2000f8ec0ff */
[----:B------:R-:W-:Y:S01]  /*2f50*/  UMOV UR24, 0x0 ;  /* 0x0000000000187882 */ /* 0x000fe20000000000 */
[----:B------:R-:W-:-:S02]  /*2f60*/  UMOV UR25, 0x4100010 ;  /* 0x0410001000197882 */ /* 0x000fc40000000000 */
[----:B------:R-:W-:Y:S02]  /*2f70*/  UIADD3 UR10, UPT, UPT, UR5, 0x3400, URZ ;  /* 0x00003400050a7890 */ /* 0x000fe4000fffe0ff */
[----:B------:R-:W-:Y:S02]  /*2f80*/  UIADD3 UR11, UPT, UPT, UR5, 0x11400, URZ ;  /* 0x00011400050b7890 */ /* 0x000fe4000fffe0ff */
[----:B----4-:R-:W-:Y:S01]  /*2f90*/  UIADD3 UR7, UPT, UPT, UR7, 0x3f, URZ ;  /* 0x0000003f07077890 */ /* 0x010fe2000fffe0ff */
[----:B-1----:R-:W1:Y:S01]  /*2fa0*/  LDS R0, [UR5+0x160] ;  /* 0x00016005ff007984 */ /* 0x002e620008000800 */
[----:B------:R-:W-:Y:S02]  /*2fb0*/  USHF.R.U32.HI UR10, URZ, 0x4, UR10 ;  /* 0x00000004ff0a7899 */ /* 0x000fe4000801160a */
[----:B------:R-:W-:Y:S02]  /*2fc0*/  USHF.R.S32.HI UR4, URZ, 0x1f, UR7 ;  /* 0x0000001fff047899 */ /* 0x000fe40008011407 */
[----:B------:R-:W-:-:S02]  /*2fd0*/  USHF.R.U32.HI UR11, URZ, 0x4, UR11 ;  /* 0x00000004ff0b7899 */ /* 0x000fc4000801160b */
[----:B------:R-:W-:Y:S02]  /*2fe0*/  ULEA.HI UR4, UR4, UR7, URZ, 0x6 ;  /* 0x0000000704047291 */ /* 0x000fe4000f8f30ff */
[----:B------:R-:W-:Y:S02]  /*2ff0*/  ULOP3.LUT UR10, UR10, 0x3fff, URZ, 0xc0, !UPT ;  /* 0x00003fff0a0a7892 */ /* 0x000fe4000f8ec0ff */
[----:B------:R-:W-:Y:S02]  /*3000*/  USHF.R.S32.HI UR4, URZ, 0x6, UR4 ;  /* 0x00000006ff047899 */ /* 0x000fe40008011404 */
[----:B------:R-:W-:Y:S02]  /*3010*/  ULOP3.LUT UR11, UR11, 0x3fff, URZ, 0xc0, !UPT ;  /* 0x00003fff0b0b7892 */ /* 0x000fe4000f8ec0ff */
[----:B------:R-:W-:Y:S01]  /*3020*/  UISETP.LT.AND UP0, UPT, UR4, 0x1, UPT ;  /* 0x000000010400788c */ /* 0x000fe2000bf01270 */
[----:B------:R-:W-:Y:S01]  /*3030*/  UMOV UR22, 0x0 ;  /* 0x0000000000167882 */ /* 0x000fe20000000000 */
[----:B------:R-:W-:-:S02]  /*3040*/  UMOV UR23, 0x4100010 ;  /* 0x0410001000177882 */ /* 0x000fc40000000000 */
[----:B------:R-:W-:Y:S02]  /*3050*/  USEL UR9, UR4, 0x1, !UP0 ;  /* 0x0000000104097887 */ /* 0x000fe4000c000000 */
[----:B------:R-:W-:Y:S02]  /*3060*/  ULOP3.LUT UR10, UR10, 0x10000, URZ, 0xfc, !UPT ;  /* 0x000100000a0a7892 */ /* 0x000fe4000f8efcff */
[----:B------:R-:W-:Y:S02]  /*3070*/  ULOP3.LUT UR11, UR11, 0x10000, URZ, 0xfc, !UPT ;  /* 0x000100000b0b7892 */ /* 0x000fe4000f8efcff */
[----:B------:R-:W-:Y:S02]  /*3080*/  UIADD3 UR9, UPT, UPT, -UR9, URZ, URZ ;  /* 0x000000ff09097290 */ /* 0x000fe4000fffe1ff */
[----:B---3--:R-:W-:Y:S01]  /*3090*/  UISETP.GE.AND UP3, UPT, UR6, 0x1, UPT ;  /* 0x000000010600788c */ /* 0x008fe2000bf66270 */
[----:B------:R-:W-:Y:S01]  /*30a0*/  UMOV UR20, 0x0 ;  /* 0x0000000000147882 */ /* 0x000fe20000000000 */
[----:B------:R-:W-:Y:S01]  /*30b0*/  UMOV UR21, 0x4100010 ;  /* 0x0410001000157882 */ /* 0x000fe20000000000 */
[----:B------:R-:W-:Y:S01]  /*30c0*/  UMOV UR18, 0x0 ;  /* 0x0000000000127882 */ /* 0x000fe20000000000 */
[----:B------:R-:W-:Y:S01]  /*30d0*/  UMOV UR19, 0x4100010 ;  /* 0x0410001000137882 */ /* 0x000fe20000000000 */
[----:B-1----:R-:W-:-:S15]  /*30e0*/  R2UR UR16, R0 ;  /* 0x00000000001072ca */ /* 0x002fde00000e0000 */
.L_x_62:
[----:B------:R-:W-:Y:S02]  /*30f0*/  LEA R0, R10, UR5, 0x3 ;  /* 0x000000050a007c11 */ /* 0x000fe4000f8e18ff */
[----:B------:R-:W-:Y:S02]  /*3100*/  SHF.L.U32 R2, R9, 0x1f, RZ ;  /* 0x0000001f09027819 */ /* 0x000fe400000006ff */
[----:B------:R-:W-:Y:S01]  /*3110*/  PLOP3.LUT P0, PT, PT, PT, UP3, 0x80, 0x8 ;  /* 0x000000000008781c */ /* 0x000fe20003f0f038 */
[----:B------:R-:W-:Y:S01]  /*3120*/  VIADD R3, R0, 0xc0 ;  /* 0x000000c000037836 */ /* 0x000fe20000000000 */
[----:B-1----:R-:W1:Y:S02]  /*3130*/  SYNCS.PHASECHK.TRANS64.TRYWAIT P1, [R0+URZ+0xb0], R2 ;  /* 0x0000b002000075a7 */ /* 0x002e6400080211ff */
[----:B-1-3--:R-:W-:Y:S09]  /*3140*/  @!P1 BRA `(.L_x_56) ;  /* 0x0000004000c89947 */ /* 0x00aff20003800000 */
.L_x_139:
[----:B------:R-:W-:Y:S01]  /*3150*/  LEA R4, R10, UR5, 0x4 ;  /* 0x000000050a047c11 */ /* 0x000fe2000f8e20ff */
[----:B------:R-:W-:Y:S01]  /*3160*/  @UP3 ULEA UR6, UR14, UR5, 0x3 ;  /* 0x000000050e063291 */ /* 0x000fe2000f8e18ff */
[----:B------:R-:W-:Y:S01]  /*3170*/  PLOP3.LUT P2, PT, PT, PT, PT, 0x80, 0x8 ;  /* 0x000000000008781c */ /* 0x000fe20003f4f070 */
[----:B------:R-:W-:Y:S01]  /*3180*/  ULEA UR7, UR15, UR5, 0x3 ;  /* 0x000000050f077291 */ /* 0x000fe2000f8e18ff */
[----:B------:R-:W-:Y:S02]  /*3190*/  PRMT R3, RZ, 0x654, R3 ;  /* 0x00000654ff037816 */ /* 0x000fe40000000003 */
[----:B------:R-:W2:Y:S01]  /*31a0*/  LDS.128 R4, [R4+0x140] ;  /* 0x0001400004047984 */ /* 0x000ea20000000c00 */
[----:B-1----:R-:W-:Y:S02]  /*31b0*/  @P0 SHF.L.U32 R2, R8, 0x1f, RZ ;  /* 0x0000001f08020819 */ /* 0x002fe400000006ff */
[----:B------:R-:W-:Y:S01]  /*31c0*/  SHF.L.U32 R0, R11, 0x1f, RZ ;  /* 0x0000001f0b007819 */ /* 0x000fe200000006ff */
[----:B------:R-:W-:Y:S01]  /*31d0*/  @!PT LDS RZ, [RZ] ;  /* 0x00000000fffff984 */ /* 0x000fe20000000800 */
[----:B------:R-:W-:Y:S01]  /*31e0*/  @!PT LDS RZ, [RZ] ;  /* 0x00000000fffff984 */ /* 0x000fe20000000800 */
[----:B------:R-:W-:Y:S01]  /*31f0*/  @!PT LDS RZ, [RZ] ;  /* 0x00000000fffff984 */ /* 0x000fe20000000800 */
[----:B------:R-:W-:Y:S01]  /*3200*/  @!PT LDS RZ, [RZ] ;  /* 0x00000000fffff984 */ /* 0x000fe20000000800 */
[----:B------:R1:W-:Y:S06]  /*3210*/  MEMBAR.ALL.CTA ;  /* 0x0000000000007992 */ /* 0x0003ec0000008000 */
[----:B-1----:R-:W1:Y:S02]  /*3220*/  FENCE.VIEW.ASYNC.S ;  /* 0x00000000000073c6 */ /* 0x002e640000000000 */
[----:B-1----:R1:W-:Y:S01]  /*3230*/  SYNCS.ARRIVE.TRANS64.RED.A1T0 RZ, [R3+URZ], RZ ;  /* 0x000000ff03ff79a7 */ /* 0x0023e200081004ff */
[----:B------:R1:W3:Y:S01]  /*3240*/  @P0 SYNCS.PHASECHK.TRANS64.TRYWAIT P2, [UR6], R2 ;  /* 0x00000002ff0005a7 */ /* 0x0002e20008041106 */
[----:B------:R-:W-:Y:S01]  /*3250*/  ULEA.HI UR6, UR15, UR15, URZ, 0x1 ;  /* 0x0000000f0f067291 */ /* 0x000fe2000f8f08ff */
[----:B--2---:R-:W-:-:S03]  /*3260*/  LOP3.LUT P1, RZ, R6, 0x1, RZ, 0xc0, !PT ;  /* 0x0000000106ff7812 */ /* 0x004fc6000782c0ff */
[----:B------:R-:W-:Y:S02]  /*3270*/  USHF.L.U32 UR8, UR6, 0x5, URZ ;  /* 0x0000000506087899 */ /* 0x000fe400080006ff */
[----:B------:R-:W-:Y:S02]  /*3280*/  ULOP3.LUT UR6, UR6, 0xffe, URZ, 0xc0, !UPT ;  /* 0x00000ffe06067892 */ /* 0x000fe4000f8ec0ff */
[----:B------:R-:W-:Y:S02]  /*3290*/  ULOP3.LUT UR8, UR8, 0xffffffc0, URZ, 0xc0, !UPT ;  /* 0xffffffc008087892 */ /* 0x000fe4000f8ec0ff */
[----:B------:R-:W-:Y:S02]  /*32a0*/  UIADD3 UR6, UPT, UPT, -UR6, UR15, URZ ;  /* 0x0000000f06067290 */ /* 0x000fe4000fffe1ff */
[----:B------:R-:W-:Y:S01]  /*32b0*/  UIADD3 UR8, UPT, UPT, UR16, UR8, URZ ;  /* 0x0000000810087290 */ /* 0x000fe2000fffe0ff */
[----:B------:R-:W2:Y:S03]  /*32c0*/  SYNCS.PHASECHK.TRANS64.TRYWAIT P0, [UR7+0xf0], R0 ;  /* 0x0000f000ff0075a7 */ /* 0x000ea60008001107 */
[----:B------:R-:W-:Y:S01]  /*32d0*/  ULEA UR8, UR6, UR8, 0x14 ;  /* 0x0000000806087291 */ /* 0x000fe2000f8ea0ff */
[----:B-123--:R-:W-:Y:S11]  /*32e0*/  @!P0 BRA `(.L_x_57) ;  /* 0x0000004000748947 */ /* 0x00eff60003800000 */
.L_x_141:
[----:B------:R-:W-:Y:S01]  /*32f0*/  IADD3 R10, PT, PT, R10, 0x1, RZ ;  /* 0x000000010a0a7810 */ /* 0x000fe20007ffe0ff */
[----:B------:R-:W-:Y:S06]  /*3300*/  BRA.U !UP3, `(.L_x_58) ;  /* 0x000000010bc07547 */ /* 0x000fec000b800000 */
[----:B------:R-:W-:Y:S01]  /*3310*/  UPLOP3.LUT UP4, UPT, UPT, UPT, UPT, 0x40, 0x4 ;  /* 0x000000000004789c */ /* 0x000fe20003f8e870 */
[----:B------:R-:W-:Y:S01]  /*3320*/  UMOV UR13, UR9 ;  /* 0x00000009000d7c82 */ /* 0x000fe20008000000 */
[----:B------:R-:W-:Y:S01]  /*3330*/  UMOV UR12, UR4 ;  /* 0x00000004000c7c82 */ /* 0x000fe20008000000 */
[----:B------:R-:W-:-:S08]  /*3340*/  UMOV UR17, UR14 ;  /* 0x0000000e00117c82 */ /* 0x000fd00008000000 */
.L_x_61:
[----:B------:R-:W-:Y:S02]  /*3350*/  UIADD3 UR13, UPT, UPT, UR13, 0x1, URZ ;  /* 0x000000010d0d7890 */ /* 0x000fe4000fffe0ff */
[----:B--2---:R-:W-:Y:S02]  /*3360*/  ULEA UR6, UR17, UR5, 0x3 ;  /* 0x0000000511067291 */ /* 0x004fe4000f8e18ff */
[----:B------:R-:W-:Y:S01]  /*3370*/  UISETP.NE.AND UP0, UPT, UR13, URZ, UPT ;  /* 0x000000ff0d00728c */ /* 0x000fe2000bf05270 */
[----:B---3--:R-:W-:Y:S10]  /*3380*/  @P2 BRA `(.L_x_59) ;  /* 0x00000000000c2947 */ /* 0x008ff40003800000 */
[----:B-1----:R-:W-:Y:S04]  /*3390*/  SHF.L.U32 R2, R8, 0x1f, RZ ;  /* 0x0000001f08027819 */ /* 0x002fe800000006ff */
[----:B------:R-:W1:Y:S02]  /*33a0*/  SYNCS.PHASECHK.TRANS64.TRYWAIT P0, [UR6], R2 ;  /* 0x00000002ff0075a7 */ /* 0x000e640008001106 */
[----:B-1----:R-:W-:Y:S05]  /*33b0*/  @!P0 BRA `(.L_x_60) ;  /* 0x0000004000588947 */ /* 0x002fea0003800000 */
.L_x_59:
[----:B------:R-:W-:Y:S01]  /*33c0*/  UISETP.NE.AND UP1, UPT, UR12, 0x1, UPT ;  /* 0x000000010c00788c */ /* 0x000fe2000bf25270 */
[----:B------:R-:W-:Y:S01]  /*33d0*/  PLOP3.LUT P2, PT, PT, PT, PT, 0x80, 0x8 ;  /* 0x000000000008781c */ /* 0x000fe20003f4f070 */
[----:B------:R-:W-:Y:S02]  /*33e0*/  UIADD3 UR14, UPT, UPT, UR17, 0x1, URZ ;  /* 0x00000001110e7890 */ /* 0x000fe4000fffe0ff */
[----:B------:R-:W-:Y:S02]  /*33f0*/  ULEA UR28, UR17, UR11, 0x9 ;  /* 0x0000000b111c7291 */ /* 0x000fe4000f8e48ff */
[----:B------:R-:W-:Y:S01]  /*3400*/  UISETP.NE.AND UP2, UPT, UR14, 0x7, UPT ;  /* 0x000000070e00788c */ /* 0x000fe2000bf45270 */
[----:B------:R-:W-:Y:S01]  /*3410*/  PLOP3.LUT P0, PT, PT, PT, UP1, 0x80, 0x8 ;  /* 0x000000000008781c */ /* 0x000fe20003f0f018 */
[----:B------:R-:W-:Y:S02]  /*3420*/  UIADD3 UR40, UPT, UPT, UR28, 0x2, URZ ;  /* 0x000000021c287890 */ /* 0x000fe4000fffe0ff */
[----:B------:R-:W-:Y:S02]  /*3430*/  USEL UR27, URZ, 0x1, UP2 ;  /* 0x00000001ff1b7887 */ /* 0x000fe40009000000 */
[----:B------:R-:W-:Y:S02]  /*3440*/  USEL UR14, UR14, URZ, UP2 ;  /* 0x000000ff0e0e7287 */ /* 0x000fe40009000000 */
[----:B------:R-:W-:Y:S02]  /*3450*/  UIADD3 UR36, UPT, UPT, UR28, 0x4, URZ ;  /* 0x000000041c247890 */ /* 0x000fe4000fffe0ff */
[----:B------:R-:W-:Y:S01]  /*3460*/  @UP1 ULEA UR26, UR14, UR5, 0x3 ;  /* 0x000000050e1a1291 */ /* 0x000fe2000f8e18ff */
[----:B------:R-:W-:Y:S01]  /*3470*/  LOP3.LUT R8, R8, UR27, RZ, 0x3c, !PT ;  /* 0x0000001b08087c12 */ /* 0x000fe2000f8e3cff */
[----:B------:R-:W-:Y:S02]  /*3480*/  UIADD3 UR32, UPT, UPT, UR28, 0x6, URZ ;  /* 0x000000061c207890 */ /* 0x000fe4000fffe0ff */
[----:B------:R-:W-:Y:S01]  /*3490*/  UIADD3 UR6, UPT, UPT, UR6, 0x38, URZ ;  /* 0x0000003806067890 */ /* 0x000fe2000fffe0ff */
[----:B-1----:R-:W-:Y:S01]  /*34a0*/  @P0 SHF.L.U32 R0, R8, 0x1f, RZ ;  /* 0x0000001f08000819 */ /* 0x002fe200000006ff */
[----:B------:R-:W-:Y:S01]  /*34b0*/  UIADD3 UR12, UPT, UPT, UR12, -0x1, URZ ;  /* 0xffffffff0c0c7890 */ /* 0x000fe2000fffe0ff */
[----:B------:R-:W-:Y:S02]  /*34c0*/  UMOV UR29, 0x40004040 ;  /* 0x40004040001d7882 */ /* 0x000fe40000000000 */
[----:B------:R2:W3:Y:S01]  /*34d0*/  @P0 SYNCS.PHASECHK.TRANS64.TRYWAIT P2, [UR26], R0 ;  /* 0x00000000ff0005a7 */ /* 0x0004e2000804111a */
[----:B------:R-:W-:Y:S01]  /*34e0*/  ULEA UR26, UR17, UR10, 0x9 ;  /* 0x0000000a111a7291 */ /* 0x000fe2000f8e48ff */
[----:B------:R-:W-:Y:S01]  /*34f0*/  UMOV UR27, 0x40004040 ;  /* 0x40004040001b7882 */ /* 0x000fe20000000000 */
[----:B------:R-:W-:Y:S02]  /*3500*/  UMOV UR41, 0x40004040 ;  /* 0x4000404000297882 */ /* 0x000fe40000000000 */
[----:B------:R-:W-:Y:S02]  /*3510*/  UIADD3 UR38, UPT, UPT, UR26, 0x2, URZ ;  /* 0x000000021a267890 */ /* 0x000fe4000fffe0ff */
[----:B------:R-:W-:Y:S02]  /*3520*/  UIADD3 UR34, UPT, UPT, UR26, 0x4, URZ ;  /* 0x000000041a227890 */ /* 0x000fe4000fffe0ff */
[----:B------:R-:W-:Y:S01]  /*3530*/  UIADD3 UR30, UPT, UPT, UR26, 0x6, URZ ;  /* 0x000000061a1e7890 */ /* 0x000fe2000fffe0ff */
[----:B------:R2:W-:Y:S01]  /*3540*/  UTCHMMA gdesc[UR26], gdesc[UR28], tmem[UR8], tmem[UR24], idesc[UR25], UP4 ;  /* 0x00ff181c1a0075ea */ /* 0x0005e2000a000008 */
[----:B------:R-:W-:Y:S01]  /*3550*/  UPLOP3.LUT UP4, UPT, UPT, UPT, UPT, 0x80, 0x8 ;  /* 0x000000000008789c */ /* 0x000fe20003f8f070 */
[----:B------:R-:W-:Y:S01]  /*3560*/  UMOV UR39, 0x40004040 ;  /* 0x4000404000277882 */ /* 0x000fe20000000000 */
[----:B------:R-:W-:Y:S01]  /*3570*/  UMOV UR37, 0x40004040 ;  /* 0x4000404000257882 */ /* 0x000fe20000000000 */
[----:B------:R2:W-:Y:S01]  /*3580*/  UTCHMMA gdesc[UR38], gdesc[UR40], tmem[UR8], tmem[UR22], idesc[UR23], UPT ;  /* 0x00ff1628260075ea */ /* 0x0005e2000b800008 */
[----:B------:R-:W-:Y:S01]  /*3590*/  UMOV UR35, 0x40004040 ;  /* 0x4000404000237882 */ /* 0x000fe20000000000 */
[----:B------:R-:W-:Y:S01]  /*35a0*/  UMOV UR33, 0x40004040 ;  /* 0x4000404000217882 */ /* 0x000fe20000000000 */
[----:B------:R-:W-:Y:S01]  /*35b0*/  UMOV UR31, 0x40004040 ;  /* 0x40004040001f7882 */ /* 0x000fe20000000000 */
[----:B------:R2:W-:Y:S01]  /*35c0*/  UTCHMMA gdesc[UR34], gdesc[UR36], tmem[UR8], tmem[UR20], idesc[UR21], UPT ;  /* 0x00ff1424220075ea */ /* 0x0005e2000b800008 */
[----:B------:R2:W-:Y:S01]  /*35d0*/  UTCHMMA gdesc[UR30], gdesc[UR32], tmem[UR8], tmem[UR18], idesc[UR19], UPT ;  /* 0x00ff12201e0075ea */ /* 0x0005e2000b800008 */
[----:B------:R2:W-:Y:S01]  /*35e0*/  UTCBAR [UR6], URZ ;  /* 0x000000ff060073e9 */ /* 0x0005e200080000ff */
[----:B------:R-:W-:Y:S01]  /*35f0*/  UMOV UR17, UR14 ;  /* 0x0000000e00117c82 */ /* 0x000fe20008000000 */
[----:B------:R-:W-:Y:S05]  /*3600*/  BRA.U UP0, `(.L_x_61) ;  /* 0xfffffffd00507547 */ /* 0x000fea000b83ffff */
.L_x_58:
[----:B------:R-:W-:Y:S01]  /*3610*/  UIADD3 UR15, UPT, UPT, UR15, 0x1, URZ ;  /* 0x000000010f0f7890 */ /* 0x000fe2000fffe0ff */
[C---:B------:R-:W-:Y:S01]  /*3620*/  ISETP.NE.AND P0, PT, R10.reuse, 0x2, PT ;  /* 0x000000020a00780c */ /* 0x040fe20003f05270 */
[----:B------:R-:W-:Y:S02]  /*3630*/  UIADD3 UR7, UPT, UPT, UR7, 0xd0, URZ ;  /* 0x000000d007077890 */ /* 0x000fe4000fffe0ff */
[----:B------:R-:W-:Y:S01]  /*3640*/  UISETP.NE.AND UP0, UPT, UR15, 0x4, UPT ;  /* 0x000000040f00788c */ /* 0x000fe2000bf05270 */
[----:B-12---:R-:W-:Y:S02]  /*3650*/  SEL R0, RZ, 0x1, P0 ;  /* 0x00000001ff007807 */ /* 0x006fe40000000000 */
[----:B------:R-:W-:Y:S01]  /*3660*/  SEL R10, R10, RZ, P0 ;  /* 0x000000ff0a0a7207 */ /* 0x000fe20000000000 */
[----:B------:R-:W-:Y:S01]  /*3670*/  USEL UR6, URZ, 0x1, UP0 ;  /* 0x00000001ff067887 */ /* 0x000fe20008000000 */
[----:B------:R-:W-:Y:S01]  /*3680*/  LOP3.LUT R9, R9, R0, RZ, 0x3c, !PT ;  /* 0x0000000009097212 */ /* 0x000fe200078e3cff */
[----:B------:R-:W-:Y:S01]  /*3690*/  USEL UR15, UR15, URZ, UP0 ;  /* 0x000000ff0f0f7287 */ /* 0x000fe20008000000 */
[----:B------:R1:W-:Y:S03]  /*36a0*/  UTCBAR [UR7], URZ ;  /* 0x000000ff070073e9 */ /* 0x0003e600080000ff */
[----:B------:R-:W-:Y:S01]  /*36b0*/  LOP3.LUT R11, R11, UR6, RZ, 0x3c, !PT ;  /* 0x000000060b0b7c12 */ /* 0x000fe2000f8e3cff */
[----:B------:R-:W-:Y:S07]  /*36c0*/  @P1 BRA `(.L_x_62) ;  /* 0xfffffff800881947 */ /* 0x000fee000383ffff */
[----:B------:R-:W2:Y:S01]  /*36d0*/  S2UR UR4, SR_CgaCtaId ;  /* 0x00000000000479c3 */ /* 0x000ea20000008800 */
[----:B------:R-:W-:Y:S01]  /*36e0*/  ELECT P0, URZ, PT ;  /* 0x0000000000ff782f */ /* 0x000fe20003800000 */
[----:B------:R-:W-:Y:S01]  /*36f0*/  IMAD.MOV.U32 R0, RZ, RZ, 0x1 ;  /* 0x00000001ff007424 */ /* 0x000fe200078e00ff */
[----:B------:R-:W-:Y:S01]  /*3700*/  UIADD3 UR5, UPT, UPT, UR5, 0xf0, URZ ;  /* 0x000000f005057890 */ /* 0x000fe2000fffe0ff */
[----:B------:R-:W-:Y:S01]  /*3710*/  SHF.L.U32 R2, R11, 0x1f, RZ ;  /* 0x0000001f0b027819 */ /* 0x000fe200000006ff */
[----:B------:R-:W-:-:S03]  /*3720*/  UMOV UR6, 0x40 ;  /* 0x0000004000067882 */ /* 0x000fc60000000000 */
[----:B------:R-:W-:Y:S01]  /*3730*/  UVIRTCOUNT.DEALLOC.SMPOOL 0x80 ;  /* 0x000000800000784c */ /* 0x000fe20000000000 */
[----:B--2---:R-:W-:Y:S02]  /*3740*/  ULEA UR4, UR4, UR6, 0x18 ;  /* 0x0000000604047291 */ /* 0x004fe4000f8ec0ff */
[----:B------:R-:W-:-:S07]  /*3750*/  ULEA UR6, UR15, UR5, 0x3 ;  /* 0x000000050f067291 */ /* 0x000fce000f8e18ff */
[----:B------:R2:W-:Y:S02]  /*3760*/  @P0 STS.U8 [UR4+0x1c], R0 ;  /* 0x00001c00ff000988 */ /* 0x0005e40008000004 */
[----:B------:R-:W4:Y:S02]  /*3770*/  SYNCS.PHASECHK.TRANS64.TRYWAIT P0, [UR6], R2 ;  /* 0x00000002ff0075a7 */ /* 0x000f240008001106 */
[----:B--2-4-:R-:W-:Y:S05]  /*3780*/  @!P0 BRA `(.L_x_63) ;  /* 0x0000003c007c8947 */ /* 0x014fea0003800000 */
.L_x_144:
[----:B-1----:R-:W-:-:S04]  /*3790*/  UIADD3 UR7, UPT, UPT, UR15, 0x1, URZ ;  /* 0x000000010f077890 */ /* 0x002fc8000fffe0ff */
[----:B------:R-:W-:-:S04]  /*37a0*/  UISETP.NE.AND UP0, UPT, UR7, 0x4, UPT ;  /* 0x000000040700788c */ /* 0x000fc8000bf05270 */
[----:B------:R-:W-:Y:S02]  /*37b0*/  USEL UR8, URZ, 0x1, UP0 ;  /* 0x00000001ff087887 */ /* 0x000fe40008000000 */
[----:B------:R-:W-:-:S04]  /*37c0*/  USEL UR7, UR7, URZ, UP0 ;  /* 0x000000ff07077287 */ /* 0x000fc80008000000 */
[----:B------:R-:W-:Y:S01]  /*37d0*/  ULEA UR6, UR7, UR5, 0x3 ;  /* 0x0000000507067291 */ /* 0x000fe2000f8e18ff */
[----:B--2---:R-:W-:-:S04]  /*37e0*/  LOP3.LUT R2, R11, UR8, RZ, 0x3c, !PT ;  /* 0x000000080b027c12 */ /* 0x004fc8000f8e3cff */
[----:B------:R-:W-:-:S04]  /*37f0*/  SHF.L.U32 R3, R2, 0x1f, RZ ;  /* 0x0000001f02037819 */ /* 0x000fc800000006ff */
[----:B------:R-:W1:Y:S02]  /*3800*/  SYNCS.PHASECHK.TRANS64.TRYWAIT P0, [UR6], R3 ;  /* 0x00000003ff0075a7 */ /* 0x000e640008001106 */
[----:B-1----:R-:W-:Y:S05]  /*3810*/  @!P0 BRA `(.L_x_64) ;  /* 0x0000003c00708947 */ /* 0x002fea0003800000 */
.L_x_146:
        /* <DEDUP_REMOVED lines=9> */
.L_x_148:
[----:B------:R-:W-:-:S04]  /*38b0*/  UIADD3 UR7, UPT, UPT, UR7, 0x1, URZ ;  /* 0x0000000107077890 */ /* 0x000fc8000fffe0ff */
[----:B------:R-:W-:-:S04]  /*38c0*/  UISETP.NE.AND UP0, UPT, UR7, 0x4, UPT ;  /* 0x000000040700788c */ /* 0x000fc8000bf05270 */
[----:B------:R-:W-:Y:S02]  /*38d0*/  USEL UR6, URZ, 0x1, UP0 ;  /* 0x00000001ff067887 */ /* 0x000fe40008000000 */
[----:B------:R-:W-:-:S04]  /*38e0*/  USEL UR7, UR7, URZ, UP0 ;  /* 0x000000ff07077287 */ /* 0x000fc80008000000 */
[----:B------:R-:W-:Y:S01]  /*38f0*/  ULEA UR7, UR7, UR5, 0x3 ;  /* 0x0000000507077291 */ /* 0x000fe2000f8e18ff */
[----:B------:R-:W-:-:S04]  /*3900*/  LOP3.LUT R2, R2, UR6, RZ, 0x3c, !PT ;  /* 0x0000000602027c12 */ /* 0x000fc8000f8e3cff */
[----:B------:R-:W-:-:S04]  /*3910*/  SHF.L.U32 R2, R2, 0x1f, RZ ;  /* 0x0000001f02027819 */ /* 0x000fc800000006ff */
[----:B------:R-:W2:Y:S02]  /*3920*/  SYNCS.PHASECHK.TRANS64.TRYWAIT P0, [UR7], R2 ;  /* 0x00000002ff0075a7 */ /* 0x000ea40008001107 */
[----:B--2---:R-:W-:Y:S05]  /*3930*/  @!P0 BRA `(.L_x_66) ;  /* 0x0000003c00588947 */ /* 0x004fea0003800000 */
.L_x_150:
[----:B------:R-:W-:Y:S01]  /*3940*/  NOP ;  /* 0x0000000000007918 */ /* 0x000fe20000000000 */
[----:B-1----:R-:W1:Y:S01]  /*3950*/  LDS R0, [UR4+0x14] ;  /* 0x00001404ff007984 */ /* 0x002e620008000800 */
[----:B------:R-:W-:Y:S01]  /*3960*/  ULOP3.LUT UR6, UR16, 0xffff, URZ, 0xc0, !UPT ;  /* 0x0000ffff10067892 */ /* 0x000fe2000f8ec0ff */
[----:B------:R-:W-:Y:S01]  /*3970*/  UMOV UR8, 0xffff ;  /* 0x0000ffff00087882 */ /* 0x000fe20000000000 */
[----:B------:R-:W-:Y:S02]  /*3980*/  UMOV UR5, 0x1 ;  /* 0x0000000100057882 */ /* 0x000fe40000000000 */
[----:B------:R-:W-:-:S04]  /*3990*/  USHF.R.U32.HI UR6, URZ, 0x5, UR6 ;  /* 0x00000005ff067899 */ /* 0x000fc80008011606 */
[----:B------:R-:W-:Y:S02]  /*39a0*/  USHF.L.U32 UR8, UR8, UR6, URZ ;  /* 0x0000000608087299 */ /* 0x000fe400080006ff */
[----:B------:R-:W-:-:S04]  /*39b0*/  USHF.L.U32 UR5, UR5, UR6, URZ ;  /* 0x0000000605057299 */ /* 0x000fc800080006ff */
[----:B-1----:R-:W-:-:S04]  /*39c0*/  LOP3.LUT R0, R0, UR8, RZ, 0xc0, !PT ;  /* 0x0000000800007c12 */ /* 0x002fc8000f8ec0ff */
[----:B------:R-:W-:-:S13]  /*39d0*/  ISETP.NE.AND P0, PT, R0, UR8, PT ;  /* 0x0000000800007c0c */ /* 0x000fda000bf05270 */
[----:B------:R-:W-:Y:S05]  /*39e0*/  @P0 BRA `(.L_x_67) ;  /* 0x0000000000580947 */ /* 0x000fea0003800000 */
[----:B------:R-:W1:Y:S02]  /*39f0*/  LDS R0, [UR4+0x18] ;  /* 0x00001804ff007984 */ /* 0x000e640008000800 */
[----:B-1----:R-:W-:-:S04]  /*3a00*/  LOP3.LUT R0, R0, UR5, RZ, 0xc0, !PT ;  /* 0x0000000500007c12 */ /* 0x002fc8000f8ec0ff */
[----:B------:R-:W-:-:S13]  /*3a10*/  ISETP.NE.AND P0, PT, R0, UR5, PT ;  /* 0x0000000500007c0c */ /* 0x000fda000bf05270 */
[----:B------:R-:W-:Y:S05]  /*3a20*/  @P0 BRA `(.L_x_68) ;  /* 0x00000000003c0947 */ /* 0x000fea0003800000 */
[----:B------:R-:W1:Y:S01]  /*3a30*/  S2R R2, SR_LANEID ;  /* 0x0000000000027919 */ /* 0x000e620000000000 */
[----:B------:R-:W-:Y:S01]  /*3a40*/  ULOP3.LUT UR8, URZ, UR8, URZ, 0x33, !UPT ;  /* 0x00000008ff087292 */ /* 0x000fe2000f8e33ff */
[----:B------:R-:W-:Y:S02]  /*3a50*/  VOTEU.ANY UR7, UPT, PT ;  /* 0x0000000000077886 */ /* 0x000fe400038e0100 */
[----:B------:R-:W-:-:S03]  /*3a60*/  UFLO.U32 UR7, UR7 ;  /* 0x00000007000772bd */ /* 0x000fc600080e0000 */
[----:B------:R-:W-:-:S04]  /*3a70*/  IMAD.U32 R0, RZ, RZ, UR8 ;  /* 0x00000008ff007e24 */ /* 0x000fc8000f8e00ff */
[----:B------:R2:W4:Y:S02]  /*3a80*/  REDUX UR6, R0 ;  /* 0x00000000000673c4 */ /* 0x0005240000000000 */
[----:B------:R1:W-:Y:S02]  /*3a90*/  UTCATOMSWS.AND URZ, UR8 ;  /* 0x0000000800ff79e3 */ /* 0x0003e40008000000 */
[----:B-1----:R-:W-:Y:S02]  /*3aa0*/  ISETP.EQ.U32.AND P0, PT, R2, UR7, PT ;  /* 0x0000000702007c0c */ /* 0x002fe4000bf02070 */
[----:B--2---:R-:W-:Y:S02]  /*3ab0*/  LOP3.LUT R0, RZ, UR5, RZ, 0x33, !PT ;  /* 0x00000005ff007c12 */ /* 0x004fe4000f8e33ff */
[----:B----4-:R-:W-:Y:S02]  /*3ac0*/  MOV R2, UR6 ;  /* 0x0000000600027c02 */ /* 0x010fe40008000f00 */
[----:B------:R-:W1:Y:S07]  /*3ad0*/  REDUX UR5, R0 ;  /* 0x00000000000573c4 */ /* 0x000e6e0000000000 */
[----:B------:R2:W-:Y:S01]  /*3ae0*/  @P0 ATOMS.AND RZ, [UR4+0x14], R2 ;  /* 0x00001402ffff098c */ /* 0x0005e2000a800004 */
[----:B-1----:R-:W-:-:S05]  /*3af0*/  IMAD.U32 R0, RZ, RZ, UR5 ;  /* 0x00000005ff007e24 */ /* 0x002fca000f8e00ff */
[----:B------:R2:W-:Y:S01]  /*3b00*/  @P0 ATOMS.AND RZ, [UR4+0x18], R0 ;  /* 0x00001800ffff098c */ /* 0x0005e2000a800004 */
[----:B------:R-:W-:Y:S05]  /*3b10*/  BRA `(.L_x_69) ;  /* 0x0000000000147947 */ /* 0x000fea0003800000 */
.L_x_68:
[----:B------:R-:W-:Y:S02]  /*3b20*/  MOV R2, 0x3b40 ;  /* 0x00003b4000027802 */ /* 0x000fe40000000f00 */
[----:B---3-5:R-:W-:Y:S05]  /*3b30*/  CALL.REL.NOINC `($__internal_0_$__cuda_sm10x_tcgen05_guardrail_trap_col_being_dealloced_not_returned_by_alloc) ;  /* 0x0000003c00cc7944 */ /* 0x028fea0003c00000 */
[----:B------:R-:W-:Y:S05]  /*3b40*/  BRA `(.L_x_69) ;  /* 0x0000000000087947 */ /* 0x000fea0003800000 */
.L_x_67:
[----:B------:R-:W-:Y:S02]  /*3b50*/  MOV R2, 0x3b70 ;  /* 0x00003b7000027802 */ /* 0x000fe40000000f00 */
[----:B---3-5:R-:W-:Y:S05]  /*3b60*/  CALL.REL.NOINC `($__internal_2_$__cuda_sm10x_tcgen05_guardrail_trap_unallocated_columns_being_dealloced) ;  /* 0x0000003c00d87944 */ /* 0x028fea0003c00000 */
.L_x_69:
[----:B------:R-:W-:Y:S01]  /*3b70*/  NOP ;  /* 0x0000000000007918 */ /* 0x000fe20000000000 */
[----:B------:R-:W-:Y:S05]  /*3b80*/  EXIT ;  /* 0x000000000000794d */ /* 0x000fea0003800000 */
.L_x_51:
[----:B------:R-:W-:-:S09]  /*3b90*/  UISETP.NE.OR UP2, UPT, UR8, 0x3, !UP2 ;  /* 0x000000030800788c */ /* 0x000fd2000d745670 */
[----:B------:R-:W-:Y:S05]  /*3ba0*/  BRA.U UP2, `(.L_x_70) ;  /* 0x0000000d02ac7547 */ /* 0x000fea000b800000 */
[----:B------:R-:W1:Y:S01]  /*3bb0*/  LDC R0, c[0x0][0xb30] ;  /* 0x0002cc00ff007b82 */ /* 0x000e620000000800 */
[----:B------:R-:W2:Y:S01]  /*3bc0*/  LDCU.64 UR8, c[0x0][0x888] ;  /* 0x00011100ff0877ac */ /* 0x000ea20008000a00 */
[----:B------:R-:W-:Y:S01]  /*3bd0*/  IMAD.MOV.U32 R32, RZ, RZ, 0x1 ;  /* 0x00000001ff207424 */ /* 0x000fe200078e00ff */
[----:B------:R-:W-:Y:S01]  /*3be0*/  CS2R R28, SRZ ;  /* 0x00000000001c7805 */ /* 0x000fe2000001ff00 */
[----:B------:R-:W-:Y:S01]  /*3bf0*/  IMAD.MOV.U32 R25, RZ, RZ, 0x1000 ;  /* 0x00001000ff197424 */ /* 0x000fe200078e00ff */
[----:B------:R-:W4:Y:S03]  /*3c00*/  LDCU.64 UR4, c[0x0][0x890] ;  /* 0x00011200ff0477ac */ /* 0x000f260008000a00 */
[----:B------:R-:W3:Y:S01]  /*3c10*/  LDC R24, c[0x0][0x370] ;  /* 0x0000dc00ff187b82 */ /* 0x000ee20000000800 */
[----:B------:R-:W-:Y:S01]  /*3c20*/  UMOV UR7, 0x400 ;  /* 0x0000040000077882 */ /* 0x000fe20000000000 */
[----:B------:R-:W-:-:S02]  /*3c30*/  UPLOP3.LUT UP1, UPT, UPT, UPT, UPT, 0x40, 0x4 ;  /* 0x000000000004789c */ /* 0x000fc40003f2e870 */
[----:B------:R-:W-:Y:S01]  /*3c40*/  ULEA UR7, UR37, UR7, 0x18 ;  /* 0x0000000725077291 */ /* 0x000fe2000f8ec0ff */
[----:B------:R-:W-:-:S03]  /*3c50*/  UMOV UR13, URZ ;  /* 0x000000ff000d7c82 */ /* 0x000fc60008000000 */
[----:B------:R-:W3:Y:S01]  /*3c60*/  LDC R3, c[0x0][0xb0c] ;  /* 0x0002c300ff037b82 */ /* 0x000ee20000000800 */
[----:B--2---:R-:W-:Y:S02]  /*3c70*/  UISETP.NE.U32.AND UP3, UPT, UR8, URZ, UPT ;  /* 0x000000ff0800728c */ /* 0x004fe4000bf65070 */
[----:B----4-:R-:W-:-:S05]  /*3c80*/  UISETP.NE.U32.AND UP4, UPT, UR4, URZ, UPT ;  /* 0x000000ff0400728c */ /* 0x010fca000bf85070 */
[----:B------:R-:W2:Y:S01]  /*3c90*/  LDC R22, c[0x0][0xb20] ;  /* 0x0002c800ff167b82 */ /* 0x000ea20000000800 */
[----:B-1----:R-:W-:Y:S01]  /*3ca0*/  ISETP.NE.AND P1, PT, R0, 0x1, PT ;  /* 0x000000010000780c */ /* 0x002fe20003f25270 */
[----:B------:R-:W-:Y:S02]  /*3cb0*/  UISETP.NE.AND.EX UP3, UPT, UR9, URZ, UPT, UP3 ;  /* 0x000000ff0900728c */ /* 0x000fe4000bf65330 */
[----:B------:R-:W-:-:S04]  /*3cc0*/  UISETP.NE.AND.EX UP4, UPT, UR5, URZ, UPT, UP4 ;  /* 0x000000ff0500728c */ /* 0x000fc8000bf85340 */
[----:B------:R-:W1:Y:S08]  /*3cd0*/  LDC.64 R30, c[0x0][0x348] ;  /* 0x0000d200ff1e7b82 */ /* 0x000e700000000a00 */
[----:B------:R-:W4:Y:S08]  /*3ce0*/  LDC.64 R14, c[0x0][0xb10] ;  /* 0x0002c400ff0e7b82 */ /* 0x000f300000000a00 */
[----:B------:R-:W1:Y:S08]  /*3cf0*/  LDC.64 R6, c[0x0][0xb18] ;  /* 0x0002c600ff067b82 */ /* 0x000e700000000a00 */
[----:B------:R-:W1:Y:S08]  /*3d00*/  LDC.64 R4, c[0x0][0xb28] ;  /* 0x0002ca00ff047b82 */ /* 0x000e700000000a00 */
[----:B--23--:R-:W1:Y:S02]  /*3d10*/  LDC R23, c[0x0][0x374] ;  /* 0x0000dd00ff177b82 */ /* 0x00ce640000000800 */
.L_x_79:
[C---:B------:R-:W-:Y:S02]  /*3d20*/  LEA R0, R29.reuse, UR7, 0x3 ;  /* 0x000000071d007c11 */ /* 0x040fe4000f8e18ff */
[----:B------:R-:W-:Y:S02]  /*3d30*/  SHF.L.U32 R2, R28, 0x1f, RZ ;  /* 0x0000001f1c027819 */ /* 0x000fe400000006ff */
[----:B------:R-:W-:Y:S02]  /*3d40*/  LEA R16, R29, UR7, 0x4 ;  /* 0x000000071d107c11 */ /* 0x000fe4000f8e20ff */
[----:B--2---:R-:W2:Y:S02]  /*3d50*/  SYNCS.PHASECHK.TRANS64.TRYWAIT P0, [R0+URZ+0xb0], R2 ;  /* 0x0000b002000075a7 */ /* 0x004ea400080011ff */
[----:B--2---:R-:W-:Y:S05]  /*3d60*/  @!P0 BRA `(.L_x_71) ;  /* 0x0000003800648947 */ /* 0x004fea0003800000 */
.L_x_151:
[----:B------:R-:W-:Y:S01]  /*3d70*/  ISETP.GE.AND P0, PT, R26, 0x1, PT ;  /* 0x000000011a00780c */ /* 0x000fe20003f06270 */
[----:B------:R-:W3:Y:S01]  /*3d80*/  LDS.128 R16, [R16+0x140] ;  /* 0x0001400010107984 */ /* 0x000ee20000000c00 */
[----:B--2---:R-:W-:Y:S01]  /*3d90*/  VIADD R0, R0, 0xc0 ;  /* 0x000000c000007836 */ /* 0x004fe20000000000 */
[----:B------:R-:W-:Y:S01]  /*3da0*/  @!PT LDS RZ, [RZ] ;  /* 0x00000000fffff984 */ /* 0x000fe20000000800 */
[----:B------:R-:W-:Y:S01]  /*3db0*/  @!PT LDS RZ, [RZ] ;  /* 0x00000000fffff984 */ /* 0x000fe20000000800 */
[----:B------:R-:W-:Y:S01]  /*3dc0*/  @!PT LDS RZ, [RZ] ;  /* 0x00000000fffff984 */ /* 0x000fe20000000800 */
[----:B------:R-:W-:Y:S01]  /*3dd0*/  @!PT LDS RZ, [RZ] ;  /* 0x00000000fffff984 */ /* 0x000fe20000000800 */
[----:B------:R2:W-:Y:S06]  /*3de0*/  MEMBAR.ALL.CTA ;  /* 0x0000000000007992 */ /* 0x0005ec0000008000 */
[----:B--2---:R-:W2:Y:S01]  /*3df0*/  FENCE.VIEW.ASYNC.S ;  /* 0x00000000000073c6 */ /* 0x004ea20000000000 */
[----:B------:R-:W-:Y:S04]  /*3e00*/  PRMT R0, RZ, 0x654, R0 ;  /* 0x00000654ff007816 */ /* 0x000fe80000000000 */
[----:B--2---:R2:W-:Y:S01]  /*3e10*/  SYNCS.ARRIVE.TRANS64.RED.A1T0 RZ, [R0+URZ], RZ ;  /* 0x000000ff00ff79a7 */ /* 0x0045e200081004ff */
[----:B---3--:R-:W-:Y:S11]  /*3e20*/  LOP3.LUT P3, RZ, R18, 0x1, RZ, 0xc0, !PT ;  /* 0x0000000112ff7812 */ /* 0x008ff6000786c0ff */
[----:B------:R-:W-:Y:S02]  /*3e30*/  @!UPT UIADD3 URZ, UPT, UPT, URZ, URZ, URZ ;  /* 0x000000fffffff290 */ /* 0x000fe4000fffe0ff */
[----:B------:R-:W-:Y:S02]  /*3e40*/  @P3 MOV R11, R16 ;  /* 0x00000010000b3202 */ /* 0x000fe40000000f00 */
[----:B------:R-:W-:Y:S01]  /*3e50*/  @P3 LOP3.LUT R10, R17, 0xffff, RZ, 0xc0, !PT ;  /* 0x0000ffff110a3812 */ /* 0x000fe200078ec0ff */
[----:B--2---:R-:W-:Y:S06]  /*3e60*/  @!P0 BRA `(.L_x_72) ;  /* 0x0000000000a48947 */ /* 0x004fec0003800000 */
[-C--:B-1----:R-:W-:Y:S01]  /*3e70*/  IMAD.HI.U32 R0, R23, R7.reuse, RZ ;  /* 0x0000000717007227 */ /* 0x082fe200078e00ff */
[----:B------:R-:W-:Y:S02]  /*3e80*/  ISETP.NE.AND P0, PT, R6, 0x1, PT ;  /* 0x000000010600780c */ /* 0x000fe40003f05270 */
[----:B------:R-:W-:Y:S01]  /*3e90*/  ISETP.NE.AND P2, PT, R26, 0x1, PT ;  /* 0x000000011a00780c */ /* 0x000fe20003f45270 */
[----:B----4-:R-:W-:Y:S01]  /*3ea0*/  IMAD.HI.U32 R9, R24, R14, RZ ;  /* 0x0000000e18097227 */ /* 0x010fe200078e00ff */
[----:B------:R-:W-:Y:S02]  /*3eb0*/  SHF.R.U32.HI R0, RZ, R22, R0 ;  /* 0x00000016ff007219 */ /* 0x000fe40000011600 */
[----:B------:R-:W-:Y:S01]  /*3ec0*/  ISETP.NE.AND P4, PT, R3, 0x1, PT ;  /* 0x000000010300780c */ /* 0x000fe20003f85270 */
[----:B------:R-:W-:Y:S01]  /*3ed0*/  IMAD.HI.U32 R13, R10, R7, RZ ;  /* 0x000000070a0d7227 */ /* 0x000fe200078e00ff */
[----:B------:R-:W-:Y:S02]  /*3ee0*/  SHF.R.U32.HI R9, RZ, R15, R9 ;  /* 0x0000000fff097219 */ /* 0x000fe40000011609 */
[----:B------:R-:W-:Y:S01]  /*3ef0*/  SEL R0, R23, R0, !P0 ;  /* 0x0000000017007207 */ /* 0x000fe20004000000 */
[----:B------:R-:W-:Y:S01]  /*3f00*/  IMAD.HI.U32 R12, R11, R14, RZ ;  /* 0x0000000e0b0c7227 */ /* 0x000fe200078e00ff */
[----:B------:R-:W-:Y:S03]  /*3f10*/  SEL R9, R24, R9, !P4 ;  /* 0x0000000918097207 */ /* 0x000fe60006000000 */
[-C--:B------:R-:W-:Y:S01]  /*3f20*/  IMAD.HI.U32 R8, R0, R4.reuse, RZ ;  /* 0x0000000400087227 */ /* 0x080fe200078e00ff */
[----:B------:R-:W-:Y:S03]  /*3f30*/  SHF.R.U32.HI R12, RZ, R15, R12 ;  /* 0x0000000fff0c7219 */ /* 0x000fe6000001160c */
[----:B------:R-:W-:Y:S01]  /*3f40*/  IMAD.HI.U32 R2, R9, R4, RZ ;  /* 0x0000000409027227 */ /* 0x000fe200078e00ff */
[-C--:B------:R-:W-:Y:S02]  /*3f50*/  @P2 SHF.R.U32.HI R0, RZ, R5.reuse, R8 ;  /* 0x00000005ff002219 */ /* 0x080fe40000011608 */
[----:B------:R-:W-:Y:S02]  /*3f60*/  SHF.R.U32.HI R8, RZ, R22, R13 ;  /* 0x00000016ff087219 */ /* 0x000fe4000001160d */
[----:B------:R-:W-:Y:S01]  /*3f70*/  @P2 SHF.R.U32.HI R9, RZ, R5, R2 ;  /* 0x00000005ff092219 */ /* 0x000fe20000011602 */
[----:B------:R-:W-:Y:S01]  /*3f80*/  IMAD R0, R26, R0, RZ ;  /* 0x000000001a007224 */ /* 0x000fe200078e02ff */
[----:B------:R-:W-:Y:S02]  /*3f90*/  SEL R8, R10, R8, !P0 ;  /* 0x000000080a087207 */ /* 0x000fe40004000000 */
[----:B------:R-:W-:Y:S01]  /*3fa0*/  SEL R2, R11, R12, !P4 ;  /* 0x0000000c0b027207 */ /* 0x000fe20006000000 */
[----:B------:R-:W-:Y:S01]  /*3fb0*/  IMAD R12, R26, R9, RZ ;  /* 0x000000091a0c7224 */ /* 0x000fe200078e02ff */
[C---:B------:R-:W-:Y:S01]  /*3fc0*/  ISETP.GE.AND P0, PT, R8.reuse, R0, PT ;  /* 0x000000000800720c */ /* 0x040fe20003f06270 */
[----:B------:R-:W-:Y:S03]  /*3fd0*/  IMAD.HI.U32 R0, R8, R4, RZ ;  /* 0x0000000408007227 */ /* 0x000fe600078e00ff */
[----:B------:R-:W-:Y:S02]  /*3fe0*/  ISETP.GE.OR P0, PT, R2, R12, P0 ;  /* 0x0000000c0200720c */ /* 0x000fe40000706670 */
[-C--:B------:R-:W-:Y:S04]  /*3ff0*/  SHF.R.U32.HI R0, RZ, R5.reuse, R0 ;  /* 0x00000005ff007219 */ /* 0x080fe80000011600 */
[----:B------:R-:W-:Y:S05]  /*4000*/  SEL R13, R8, R0, !P2 ;  /* 0x00000000080d7207 */ /* 0x000fea0005000000 */
[----:B------:R-:W-:Y:S02]  /*4010*/  IMAD.MOV R12, RZ, RZ, -R13 ;  /* 0x000000ffff0c7224 */ /* 0x000fe400078e0a0d */
[----:B------:R-:W-:Y:S04]  /*4020*/  @!P0 IMAD.HI.U32 R0, R2, R4, RZ ;  /* 0x0000000402008227 */ /* 0x000fe800078e00ff */
[----:B------:R-:W-:Y:S01]  /*4030*/  IMAD R12, R26, R12, R8 ;  /* 0x0000000c1a0c7224 */ /* 0x000fe200078e0208 */
[----:B------:R-:W-:Y:S04]  /*4040*/  @!P0 SHF.R.U32.HI R0, RZ, R5, R0 ;  /* 0x00000005ff008219 */ /* 0x000fe80000011600 */
[----:B------:R-:W-:Y:S04]  /*4050*/  @!P0 SEL R0, R2, R0, !P2 ;  /* 0x0000000002008207 */ /* 0x000fe80005000000 */
[----:B------:R-:W-:Y:S01]  /*4060*/  @!P0 IADD3 R13, PT, PT, R13, -R0, RZ ;  /* 0x800000000d0d8210 */ /* 0x000fe20007ffe0ff */
[----:B------:R-:W-:Y:S01]  /*4070*/  @!P0 IMAD R0, R9, R12, R0 ;  /* 0x0000000c09008224 */ /* 0x000fe200078e0200 */
[----:B------:R-:W-:Y:S01]  /*4080*/  IADD3 R9, PT, PT, -R8, RZ, RZ ;  /* 0x000000ff08097210 */ /* 0x000fe20007ffe1ff */
[--C-:B------:R-:W-:Y:S02]  /*4090*/  IMAD.MOV R12, RZ, RZ, -R2.reuse ;  /* 0x000000ffff0c7224 */ /* 0x100fe400078e0a02 */
[----:B------:R-:W-:Y:S02]  /*40a0*/  @!P0 IMAD R8, R13, R26, R2 ;  /* 0x0000001a0d088224 */ /* 0x000fe400078e0202 */
[----:B------:R-:W-:Y:S02]  /*40b0*/  @!P0 IMAD.MOV.U32 R2, RZ, RZ, R0 ;  /* 0x000000ffff028224 */ /* 0x000fe400078e0000 */
[----:B------:R-:W-:Y:S02]  /*40c0*/  IMAD R11, R3, R12, R11 ;  /* 0x0000000c030b7224 */ /* 0x000fe400078e020b */
[----:B------:R-:W-:Y:S02]  /*40d0*/  IMAD R10, R6, R9, R10 ;  /* 0x00000009060a7224 */ /* 0x000fe400078e020a */
[----:B------:R-:W-:Y:S02]  /*40e0*/  IMAD R11, R2, R3, R11 ;  /* 0x00000003020b7224 */ /* 0x000fe400078e020b */
[----:B------:R-:W-:Y:S02]  /*40f0*/  IMAD R10, R8, R6, R10 ;  /* 0x00000006080a7224 */ /* 0x000fe400078e020a */
.L_x_72:
[----:B------:R-:W-:Y:S05]  /*4100*/  BRA.U UP1, `(.L_x_73) ;  /* 0x0000000101107547 */ /* 0x000fea000b800000 */
[----:B------:R-:W-:Y:S04]  /*4110*/  MOV R2, UR6 ;  /* 0x0000000600027c02 */ /* 0x000fe80008000f00 */
[----:B------:R-:W-:Y:S04]  /*4120*/  SHF.L.U32 R2, R2, 0x1f, RZ ;  /* 0x0000001f02027819 */ /* 0x000fe800000006ff */
[----:B------:R-:W2:Y:S02]  /*4130*/  SYNCS.PHASECHK.TRANS64.TRYWAIT P0, [UR7+0xa8], R2 ;  /* 0x0000a802ff0075a7 */ /* 0x000ea40008001107 */
[----:B--2---:R-:W-:Y:S05]  /*4140*/  @!P0 BRA `(.L_x_74) ;  /* 0x0000003400808947 */ /* 0x004fea0003800000 */
.L_x_73:
[----:B------:R-:W-:Y:S02]  /*4150*/  R2UR UR11, R21 ;  /* 0x00000000150b72ca */ /* 0x000fe400000e0000 */
[----:B------:R-:W-:Y:S02]  /*4160*/  R2UR UR10, R20 ;  /* 0x00000000140a72ca */ /* 0x000fe400000e0000 */
[----:B------:R-:W-:Y:S04]  /*4170*/  ISETP.NE.U32.AND P2, PT, RZ, UR4, PT ;  /* 0x00000004ff007c0c */ /* 0x000fe8000bf45070 */
[----:B------:R-:W-:Y:S05]  /*4180*/  ISETP.NE.AND.EX P2, PT, RZ, UR5, PT, P2 ;  /* 0x00000005ff007c0c */ /* 0x000fea000bf45320 */
[----:B------:R-:W-:Y:S02]  /*4190*/  USHF.L.U32 UR11, UR11, 0x6, URZ ;  /* 0x000000060b0b7899 */ /* 0x000fe400080006ff */
[----:B------:R-:W-:Y:S01]  /*41a0*/  USHF.L.U32 UR10, UR10, 0x6, URZ ;  /* 0x000000060a0a7899 */ /* 0x000fe200080006ff */
[----:B------:R-:W-:Y:S11]  /*41b0*/  BRA.U !UP4, `(.L_x_75) ;  /* 0x000000010c347547 */ /* 0x000ff6000b800000 */
[----:B------:R-:W-:Y:S01]  /*41c0*/  UPLOP3.LUT UP0, UPT, UPT, UPT, UP3, 0x80, 0x8 ;  /* 0x000000000008789c */ /* 0x000fe20003f0f030 */
[----:B--2---:R-:W-:Y:S02]  /*41d0*/  HFMA2 R0, -RZ, RZ, 0, 5.9604644775390625e-08 ;  /* 0x00000001ff007431 */ /* 0x004fe400000001ff */
[----:B------:R-:W-:Y:S03]  /*41e0*/  IMAD.MOV.U32 R60, RZ, RZ, 0x1 ;  /* 0x00000001ff3c7424 */ /* 0x000fe600078e00ff */
[----:B------:R-:W-:Y:S05]  /*41f0*/  PLOP3.LUT P0, PT, PT, PT, UP0, 0x80, 0x8 ;  /* 0x000000000008781c */ /* 0x000fea0003f0f008 */
[----:B------:R-:W2:Y:S01]  /*4200*/  @UP0 LDCU.64 UR14, c[0x0][0x888] ;  /* 0x00011100ff0e07ac */ /* 0x000ea20008000a00 */
[----:B------:R-:W-:Y:S07]  /*4210*/  @UP0 UIMAD UR8, UR36, UR4, URZ ;  /* 0x00000004240802a4 */ /* 0x000fee000f8e02ff */
[----:B------:R-:W-:Y:S01]  /*4220*/  @!P0 PRMT R60, R0, 0x7610, R60 ;  /* 0x00007610003c8816 */ /* 0x000fe2000000003c */
[----:B--2---:R-:W-:Y:S03]  /*4230*/  @UP0 UIMAD.WIDE UR14, UR8, 0x4, UR14 ;  /* 0x00000004080e08a5 */ /* 0x004fe6000f8e020e */
[----:B------:R-:W2:Y:S03]  /*4240*/  @!UP0 LDCU UR8, c[0x0][0x880] ;  /* 0x00011000ff0887ac */ /* 0x000ea60008000800 */
[----:B------:R-:W-:Y:S01]  /*4250*/  IMAD.U32 R8, RZ, RZ, UR14 ;  /* 0x0000000eff087e24 */ /* 0x000fe2000f8e00ff */
[----:B------:R-:W-:Y:S05]  /*4260*/  MOV R9, UR15 ;  /* 0x0000000f00097c02 */ /* 0x000fea0008000f00 */
[----:B-----5:R3:W5:Y:S02]  /*4270*/  @P0 LDG.E R35, desc[UR46][R8.64] ;  /* 0x0000002e08230981 */ /* 0x020764000c1e1900 */
[----:B--23--:R-:W-:Y:S07]  /*4280*/  @!P0 IMAD.U32 R35, RZ, RZ, UR8 ;  /* 0x00000008ff238e24 */ /* 0x00cfee000f8e00ff */
.L_x_75:
[----:B-----5:R-:W-:Y:S01]  /*4290*/  @!P2 FSETP.EQ.AND P0, PT, R35, RZ, PT ;  /* 0x000000ff2300a20b */ /* 0x020fe20003f02000 */
[----:B------:R-:W-:Y:S01]  /*42a0*/  @!UPT UIADD3 URZ, UPT, UPT, URZ, URZ, URZ ;  /* 0x000000fffffff290 */ /* 0x000fe2000fffe0ff */
[----:B------:R-:W-:Y:S11]  /*42b0*/  @!P2 BRA `(.L_x_76) ;  /* 0x000000000014a947 */ /* 0x000ff60003800000 */
[----:B------:R-:W-:Y:S02]  /*42c0*/  LOP3.LUT P2, RZ, R60, 0xff, RZ, 0xc0, !PT ;  /* 0x000000ff3cff7812 */ /* 0x000fe4000784c0ff */
[----:B------:R-:W-:Y:S04]  /*42d0*/  PLOP3.LUT P0, PT, PT, PT, UP0, 0x80, 0x8 ;  /* 0x000000000008781c */ /* 0x000fe80003f0f008 */
[----:B------:R-:W-:Y:S07]  /*42e0*/  PLOP3.LUT P0, PT, P0, PT, PT, 0x8, 0x80 ;  /* 0x000000000080781c */ /* 0x000fee000070e170 */
[----:B------:R-:W-:Y:S11]  /*42f0*/  @P2 FSETP.EQ.AND P0, PT, R35, RZ, PT ;  /* 0x000000ff2300220b */ /* 0x000ff60003f02000 */
[----:B------:R-:W-:Y:S02]  /*4300*/  @!UPT UIADD3 URZ, UPT, UPT, URZ, URZ, URZ ;  /* 0x000000fffffff290 */ /* 0x000fe4000fffe0ff */
.L_x_76:
[----:B------:R-:W-:Y:S01]  /*4310*/  ULEA UR15, UR13, UR7, 0x3 ;  /* 0x000000070d0f7291 */ /* 0x000fe2000f8e18ff */
[----:B------:R-:W-:Y:S02]  /*4320*/  SHF.L.U32 R9, R32, 0x1f, RZ ;  /* 0x0000001f20097819 */ /* 0x000fe400000006ff */
[----:B------:R-:W-:Y:S04]  /*4330*/  ELECT P4, URZ, PT ;  /* 0x0000000000ff782f */ /* 0x000fe80003880000 */
[----:B------:R-:W-:Y:S02]  /*4340*/  PLOP3.LUT P4, PT, P0, P4, PT, 0xf2, 0x2f ;  /* 0x00000000002f781c */ /* 0x000fe40000789e72 */
[----:B------:R-:W3:Y:S11]  /*4350*/  SYNCS.PHASECHK.TRANS64.TRYWAIT P2, [UR15+0x88], R9 ;  /* 0x00008809ff0075a7 */ /* 0x000ef6000804110f */
[----:B-1----:R-:W-:Y:S05]  /*4360*/  @!P4 IADD3 R8, P0, PT, R30, 0x580, RZ ;  /* 0x000005801e08c810 */ /* 0x002fea0007f1e0ff */
[----:B--2---:R-:W-:Y:S01]  /*4370*/  @!P4 IMAD.X R2, RZ, RZ, R31, P0 ;  /* 0x000000ffff02c224 */ /* 0x004fe200000e061f */
[----:B---3--:R-:W-:Y:S07]  /*4380*/  @!P2 BRA `(.L_x_77) ;  /* 0x000000340008a947 */ /* 0x008fee0003800000 */
.L_x_154:
[----:B------:R-:W2:Y:S01]  /*4390*/  LDC.64 R12, c[0x0][0xb18] ;  /* 0x0002c600ff0c7b82 */ /* 0x000ea20000000a00 */
[----:B------:R-:W-:Y:S01]  /*43a0*/  @!P4 R2UR UR8, R2 ;  /* 0x000000000208c2ca */ /* 0x000fe200000e0000 */
[----:B------:R-:W-:Y:S01]  /*43b0*/  VOTEU.ALL UP2, P4 ;  /* 0x0000000000ff7886 */ /* 0x000fe20002040000 */
[----:B------:R-:W-:Y:S01]  /*43c0*/  @!P4 R2UR UR9, R8 ;  /* 0x000000000809c2ca */ /* 0x000fe200000e0000 */
[----:B------:R-:W-:Y:S01]  /*43d0*/  VOTEU.ALL UP1, P4 ;  /* 0x0000000000ff7886 */ /* 0x000fe20002020000 */
[----:B-1----:R-:W-:Y:S03]  /*43e0*/  @!P4 IMAD.MOV.U32 R0, RZ, RZ, 0x1000 ;  /* 0x00001000ff00c424 */ /* 0x002fe600078e00ff */
[----:B------:R-:W1:Y:S01]  /*43f0*/  @!P1 LDC R2, c[0x0][0xb0c] ;  /* 0x0002c300ff029b82 */ /* 0x000e620000000800 */
[----:B------:R-:W-:Y:S01]  /*4400*/  UMOV UR20, 0x0 ;  /* 0x0000000000147882 */ /* 0x000fe20000000000 */
[----:B------:R-:W-:Y:S01]  /*4410*/  UMOV UR21, 0x10000000 ;  /* 0x1000000000157882 */ /* 0x000fe20000000000 */
[----:B------:R-:W-:Y:S01]  /*4420*/  UMOV UR12, UR36 ;  /* 0x00000024000c7c82 */ /* 0x000fe20008000000 */
[----:B------:R-:W-:Y:S01]  /*4430*/  UIADD3 UR14, UPT, UPT, UR13, 0x1, URZ ;  /* 0x000000010d0e7890 */ /* 0x000fe2000fffe0ff */
[----:B------:R-:W-:Y:S01]  /*4440*/  @P3 SHF.R.U32.HI R27, RZ, 0x10, R17 ;  /* 0x00000010ff1b3819 */ /* 0x000fe20000011611 */
[----:B------:R-:W-:Y:S02]  /*4450*/  VIADD R29, R29, 0x1 ;  /* 0x000000011d1d7836 */ /* 0x000fe40000000000 */
[----:B------:R-:W-:Y:S01]  /*4460*/  IMAD.U32 R9, RZ, RZ, UR8 ;  /* 0x00000008ff097e24 */ /* 0x000fe2000f8e00ff */
[----:B------:R-:W-:Y:S01]  /*4470*/  @!UP2 ULEA UR8, UR13, UR7, 0xc ;  /* 0x000000070d08a291 */ /* 0x000fe2000f8e60ff */
[----:B------:R-:W-:Y:S01]  /*4480*/  IMAD.U32 R8, RZ, RZ, UR9 ;  /* 0x00000009ff087e24 */ /* 0x000fe2000f8e00ff */
[----:B------:R-:W-:Y:S02]  /*4490*/  UIADD3 UR9, UPT, UPT, UR15, 0x70, URZ ;  /* 0x000000700f097890 */ /* 0x000fe4000fffe0ff */
[----:B------:R-:W-:Y:S01]  /*44a0*/  @!P4 R2UR UR19, R9 ;  /* 0x000000000913c2ca */ /* 0x000fe200000e0000 */
[----:B------:R-:W-:Y:S01]  /*44b0*/  @!UP2 UIADD3 UR8, UPT, UPT, UR8, 0x200, URZ ;  /* 0x000002000808a890 */ /* 0x000fe2000fffe0ff */
[----:B------:R-:W-:Y:S01]  /*44c0*/  @!P4 R2UR UR18, R8 ;  /* 0x000000000812c2ca */ /* 0x000fe200000e0000 */
[----:B------:R-:W-:Y:S01]  /*44d0*/  UISETP.NE.AND UP5, UPT, UR14, 0x3, UPT ;  /* 0x000000030e00788c */ /* 0x000fe2000bfa5270 */
[----:B------:R-:W3:Y:S01]  /*44e0*/  LDC.64 R8, c[0x0][0xb10] ;  /* 0x0002c400ff087b82 */ /* 0x000ee20000000a00 */
[----:B------:R-:W-:Y:S02]  /*44f0*/  UPRMT UR16, UR37, 0x654, UR9 ;  /* 0x0000065425107896 */ /* 0x000fe40008000009 */
[----:B------:R-:W-:Y:S02]  /*4500*/  USEL UR17, URZ, 0x1, UP5 ;  /* 0x00000001ff117887 */ /* 0x000fe4000a800000 */
[----:B------:R-:W-:Y:S04]  /*4510*/  USEL UR14, UR14, URZ, UP5 ;  /* 0x000000ff0e0e7287 */ /* 0x000fe8000a800000 */
[----:B------:R-:W-:Y:S01]  /*4520*/  ULEA UR13, UR14, UR7, 0x3 ;  /* 0x000000070e0d7291 */ /* 0x000fe2000f8e18ff */
[----:B------:R-:W-:Y:S01]  /*4530*/  LOP3.LUT R32, R32, UR17, RZ, 0x3c, !PT ;  /* 0x0000001120207c12 */ /* 0x000fe2000f8e3cff */
[----:B------:R1:W-:Y:S01]  /*4540*/  @!UP1 UTMALDG.3D [UR8], [UR18], desc[UR20] ;  /* 0x00001408120095b4 */ /* 0x0003e20008011000 */
[----:B------:R5:W-:Y:S02]  /*4550*/  @!P4 SYNCS.ARRIVE.TRANS64.RED.A0TR RZ, [UR15+0x70], R0 ;  /* 0x00007000ffffc9a7 */ /* 0x000be4000830040f */
[----:B------:R-:W-:Y:S01]  /*4560*/  SHF.L.U32 R20, R32, 0x1f, RZ ;  /* 0x0000001f20147819 */ /* 0x000fe200000006ff */
[C---:B---3--:R-:W-:Y:S01]  /*4570*/  @!P1 IMAD.HI.U32 R8, R11.reuse, R8, RZ ;  /* 0x000000080b089227 */ /* 0x048fe200078e00ff */
[----:B--2---:R-:W-:Y:S02]  /*4580*/  @!P1 ISETP.NE.AND P0, PT, R12, 0x1, PT ;  /* 0x000000010c00980c */ /* 0x004fe40003f05270 */
[----:B-1----:R-:W-:Y:S01]  /*4590*/  @!P1 ISETP.NE.AND P2, PT, R2, 0x1, PT ;  /* 0x000000010200980c */ /* 0x002fe20003f45270 */
[----:B------:R-:W-:Y:S01]  /*45a0*/  SYNCS.ARRIVE.TRANS64.RED.A1T0 RZ, [UR16], RZ ;  /* 0x000000ffffff79a7 */ /* 0x000fe20008100410 */
[C---:B------:R-:W-:Y:S01]  /*45b0*/  @!P1 IMAD.HI.U32 R13, R10.reuse, R13, RZ ;  /* 0x0000000d0a0d9227 */ /* 0x040fe200078e00ff */
[----:B------:R-:W-:Y:S04]  /*45c0*/  @!P1 SHF.R.U32.HI R8, RZ, R9, R8 ;  /* 0x00000009ff089219 */ /* 0x000fe80000011608 */
[----:B------:R-:W-:Y:S01]  /*45d0*/  @!P1 SEL R8, R11, R8, !P2 ;  /* 0x000000080b089207 */ /* 0x000fe20005000000 */
[----:B------:R-:W1:Y:S01]  /*45e0*/  SYNCS.PHASECHK.TRANS64.TRYWAIT P5, [UR13+0x88], R20 ;  /* 0x00008814ff0075a7 */ /* 0x000e6200080a110d */
[----:B-----5:R-:W2:Y:S02]  /*45f0*/  @!P1 LDC R0, c[0x0][0xb20] ;  /* 0x0002c800ff009b82 */ /* 0x020ea40000000800 */
[----:B--2---:R-:W-:Y:S04]  /*4600*/  @!P1 SHF.R.U32.HI R0, RZ, R0, R13 ;  /* 0x00000000ff009219 */ /* 0x004fe8000001160d */
[----:B------:R-:W-:Y:S05]  /*4610*/  @!P1 SEL R9, R10, R0, !P0 ;  /* 0x000000000a099207 */ /* 0x000fea0004000000 */
[----:B------:R-:W-:Y:S02]  /*4620*/  @!P1 IMAD.IADD R0, R9, 0x1, -R8 ;  /* 0x0000000109009824 */ /* 0x000fe400078e0a08 */
[----:B------:R-:W-:Y:S02]  /*4630*/  @!P1 IMAD.IADD R8, R8, 0x1, -R9 ;  /* 0x0000000108089824 */ /* 0x000fe400078e0a09 */
[----:B------:R-:W-:Y:S02]  /*4640*/  @!P1 IMAD R11, R0, R2, R11 ;  /* 0x00000002000b9224 */ /* 0x000fe400078e020b */
[----:B------:R-:W-:Y:S01]  /*4650*/  @!P1 IMAD R10, R8, R12, R10 ;  /* 0x0000000c080a9224 */ /* 0x000fe200078e020a */
[----:B-1----:R-:W-:Y:S06]  /*4660*/  @!P5 BRA `(.L_x_78) ;  /* 0x000000300068d947 */ /* 0x002fec0003800000 */
.L_x_156:
[----:B------:R-:W-:Y:S01]  /*4670*/  @!P4 IADD3 R2, P0, PT, R30, 0x580, RZ ;  /* 0x000005801e02c810 */ /* 0x000fe20007f1e0ff */
[----:B------:R-:W-:Y:S01]  /*4680*/  UMOV UR18, 0x0 ;  /* 0x0000000000127882 */ /* 0x000fe20000000000 */
[----:B------:R-:W-:Y:S01]  /*4690*/  UMOV UR19, 0x10000000 ;  /* 0x1000000000137882 */ /* 0x000fe20000000000 */
[----:B------:R-:W-:Y:S01]  /*46a0*/  VOTEU.ALL UP1, P4 ;  /* 0x0000000000ff7886 */ /* 0x000fe20002020000 */
[----:B------:R-:W-:Y:S01]  /*46b0*/  @!P4 R2UR UR9, R2 ;  /* 0x000000000209c2ca */ /* 0x000fe200000e0000 */
[----:B-1----:R-:W-:Y:S01]  /*46c0*/  @!P4 IMAD.X R0, RZ, RZ, R31, P0 ;  /* 0x000000ffff00c224 */ /* 0x002fe200000e061f */
[----:B------:R-:W-:Y:S01]  /*46d0*/  UMOV UR12, UR36 ;  /* 0x00000024000c7c82 */ /* 0x000fe20008000000 */
[----:B------:R-:W-:Y:S01]  /*46e0*/  @P3 R2UR UR36, R27 ;  /* 0x000000001b2432ca */ /* 0x000fe200000e0000 */
[----:B------:R-:W-:Y:S01]  /*46f0*/  @!UP1 ULEA UR15, UR14, UR7, 0xc ;  /* 0x000000070e0f9291 */ /* 0x000fe2000f8e60ff */
[----:B------:R-:W-:Y:S01]  /*4700*/  ISETP.NE.AND P0, PT, R29, 0x2, PT ;  /* 0x000000021d00780c */ /* 0x000fe20003f05270 */
[----:B------:R-:W-:Y:S01]  /*4710*/  @!UP1 UIADD3 UR10, UPT, UPT, UR10, 0x20, URZ ;  /* 0x000000200a0a9890 */ /* 0x000fe2000fffe0ff */
[----:B------:R-:W-:Y:S01]  /*4720*/  @!P4 R2UR UR8, R0 ;  /* 0x000000000008c2ca */ /* 0x000fe200000e0000 */
[----:B------:R-:W-:Y:S01]  /*4730*/  IMAD.IADD R20, R10, 0x1, R58 ;  /* 0x000000010a147824 */ /* 0x000fe200078e023a */
[----:B------:R-:W-:Y:S01]  /*4740*/  SEL R0, RZ, 0x1, P0 ;  /* 0x00000001ff007807 */ /* 0x000fe20000000000 */
[----:B------:R-:W-:Y:S01]  /*4750*/  IMAD.IADD R21, R11, 0x1, R59 ;  /* 0x000000010b157824 */ /* 0x000fe200078e023b */
[----:B------:R-:W-:Y:S02]  /*4760*/  SEL R29, R29, RZ, P0 ;  /* 0x000000ff1d1d7207 */ /* 0x000fe40000000000 */
[----:B------:R-:W-:Y:S01]  /*4770*/  IMAD.U32 R8, RZ, RZ, UR9 ;  /* 0x00000009ff087e24 */ /* 0x000fe2000f8e00ff */
[----:B------:R-:W-:Y:S01]  /*4780*/  UIADD3 UR9, UPT, UPT, UR13, 0x70, URZ ;  /* 0x000000700d097890 */ /* 0x000fe2000fffe0ff */
[----:B------:R-:W-:Y:S03]  /*4790*/  LOP3.LUT R28, R28, R0, RZ, 0x3c, !PT ;  /* 0x000000001c1c7212 */ /* 0x000fe600078e3cff */
[----:B------:R-:W-:Y:S02]  /*47a0*/  @!P4 R2UR UR16, R8 ;  /* 0x000000000810c2ca */ /* 0x000fe400000e0000 */
[----:B------:R-:W-:Y:S01]  /*47b0*/  IMAD.U32 R9, RZ, RZ, UR8 ;  /* 0x00000008ff097e24 */ /* 0x000fe2000f8e00ff */
[----:B------:R-:W-:Y:S01]  /*47c0*/  @!UP1 UIADD3 UR8, UPT, UPT, UR15, 0x200, URZ ;  /* 0x000002000f089890 */ /* 0x000fe2000fffe0ff */
[----:B------:R-:W-:Y:S01]  /*47d0*/  VOTEU.ALL UP1, P4 ;  /* 0x0000000000ff7886 */ /* 0x000fe20002020000 */
[----:B------:R-:W-:Y:S02]  /*47e0*/  UPRMT UR15, UR37, 0x654, UR9 ;  /* 0x00000654250f7896 */ /* 0x000fe40008000009 */
[----:B------:R-:W-:Y:S11]  /*47f0*/  @!P4 R2UR UR17, R9 ;  /* 0x000000000911c2ca */ /* 0x000ff600000e0000 */
[----:B------:R-:W-:Y:S02]  /*4800*/  @!UPT UIADD3 URZ, UPT, UPT, URZ, URZ, URZ ;  /* 0x000000fffffff290 */ /* 0x000fe4000fffe0ff */
[----:B------:R2:W-:Y:S01]  /*4810*/  @!UP1 UTMALDG.3D [UR8], [UR16], desc[UR18] ;  /* 0x00001208100095b4 */ /* 0x0005e20008011000 */
[----:B------:R2:W-:Y:S01]  /*4820*/  @!P4 SYNCS.ARRIVE.TRANS64.RED.A0TR RZ, [UR13+0x70], R25 ;  /* 0x00007019ffffc9a7 */ /* 0x0005e2000830040d */
[----:B------:R-:W-:Y:S04]  /*4830*/  UIADD3 UR13, UPT, UPT, UR14, 0x1, URZ ;  /* 0x000000010e0d7890 */ /* 0x000fe8000fffe0ff */
[----:B------:R-:W-:Y:S04]  /*4840*/  UISETP.NE.AND UP1, UPT, UR13, 0x3, UPT ;  /* 0x000000030d00788c */ /* 0x000fe8000bf25270 */
[----:B------:R-:W-:Y:S02]  /*4850*/  USEL UR14, URZ, 0x1, UP1 ;  /* 0x00000001ff0e7887 */ /* 0x000fe40008800000 */
[----:B------:R-:W-:Y:S02]  /*4860*/  USEL UR13, UR13, URZ, UP1 ;  /* 0x000000ff0d0d7287 */ /* 0x000fe40008800000 */
[----:B------:R-:W-:Y:S02]  /*4870*/  UPLOP3.LUT UP1, UPT, UPT, UPT, UPT, 0x80, 0x8 ;  /* 0x000000000008789c */ /* 0x000fe40003f2f070 */
[----:B------:R-:W-:Y:S01]  /*4880*/  LOP3.LUT R32, R32, UR14, RZ, 0x3c, !PT ;  /* 0x0000000e20207c12 */ /* 0x000fe2000f8e3cff */
[----:B------:R-:W-:Y:S01]  /*4890*/  SYNCS.ARRIVE.TRANS64.RED.A1T0 RZ, [UR15], RZ ;  /* 0x000000ffffff79a7 */ /* 0x000fe2000810040f */
[----:B------:R-:W-:Y:S07]  /*48a0*/  @P3 BRA `(.L_x_79) ;  /* 0xfffffff4001c3947 */ /* 0x000fee000383ffff */
[----:B------:R-:W-:Y:S01]  /*48b0*/  UIADD3 UR7, UPT, UPT, UR7, 0x88, URZ ;  /* 0x0000008807077890 */ /* 0x000fe2000fffe0ff */
[----:B------:R-:W-:-:S03]  /*48c0*/  SHF.L.U32 R2, R32, 0x1f, RZ ;  /* 0x0000001f20027819 */ /* 0x000fc600000006ff */
[----:B------:R-:W-:-:S09]  /*48d0*/  ULEA UR4, UR13, UR7, 0x3 ;  /* 0x000000070d047291 */ /* 0x000fd2000f8e18ff */
[----:B------:R-:W1:Y:S02]  /*48e0*/  SYNCS.PHASECHK.TRANS64.TRYWAIT P0, [UR4], R2 ;  /* 0x00000002ff0075a7 */ /* 0x000e640008001104 */
[----:B-1----:R-:W-:Y:S05]  /*48f0*/  @!P0 BRA `(.L_x_80) ;  /* 0x0000002c00dc8947 */ /* 0x002fea0003800000 */
.L_x_158:
        /* <DEDUP_REMOVED lines=9> */
.L_x_160:
[----:B------:R-:W-:-:S04]  /*4990*/  UIADD3 UR5, UPT, UPT, UR5, 0x1, URZ ;  /* 0x0000000105057890 */ /* 0x000fc8000fffe0ff */
[----:B------:R-:W-:-:S04]  /*49a0*/  UISETP.NE.AND UP0, UPT, UR5, 0x3, UPT ;  /* 0x000000030500788c */ /* 0x000fc8000bf05270 */
[----:B------:R-:W-:Y:S02]  /*49b0*/  USEL UR4, URZ, 0x1, UP0 ;  /* 0x00000001ff047887 */ /* 0x000fe40008000000 */
[----:B------:R-:W-:-:S04]  /*49c0*/  USEL UR5, UR5, URZ, UP0 ;  /* 0x000000ff05057287 */ /* 0x000fc80008000000 */
[----:B------:R-:W-:Y:S01]  /*49d0*/  ULEA UR5, UR5, UR7, 0x3 ;  /* 0x0000000705057291 */ /* 0x000fe2000f8e18ff */
[----:B-1----:R-:W-:-:S04]  /*49e0*/  LOP3.LUT R2, R32, UR4, RZ, 0x3c, !PT ;  /* 0x0000000420027c12 */ /* 0x002fc8000f8e3cff */
[----:B------:R-:W-:Y:S01]  /*49f0*/  SHF.L.U32 R2, R2, 0x1f, RZ ;  /* 0x0000001f02027819 */ /* 0x000fe200000006ff */
[----:B------:R-:W-:-:S07]  /*4a00*/  IMAD.U32 R0, RZ, RZ, UR5 ;  /* 0x00000005ff007e24 */ /* 0x000fce000f8e00ff */
.L_x_82:
[----:B-1----:R1:W3:Y:S02]  /*4a10*/  SYNCS.PHASECHK.TRANS64.TRYWAIT P0, [R0+URZ], R2 ;  /* 0x00000002000075a7 */ /* 0x0022e400080011ff */
[----:B---3--:R-:W-:Y:S05]  /*4a20*/  @!P0 NANOSLEEP.SYNCS 0x989680 ;  /* 0x009896800000895d */ /* 0x008fea0003900000 */
[----:B------:R-:W3:Y:S02]  /*4a30*/  @!P0 SYNCS.PHASECHK.TRANS64 P0, [R0+URZ], R2 ;  /* 0x00000002000085a7 */ /* 0x000ee400080010ff */
[----:B--23--:R-:W-:Y:S05]  /*4a40*/  @P0 EXIT ;  /* 0x000000000000094d */ /* 0x00cfea0003800000 */
[----:B------:R-:W-:Y:S05]  /*4a50*/  BRA `(.L_x_82) ;  /* 0xfffffffc00ec7947 */ /* 0x000fea000383ffff */
.L_x_70:
[----:B------:R-:W-:-:S06]  /*4a60*/  UISETP.GE.AND UP1, UPT, UR8, 0x4, UPT ;  /* 0x000000040800788c */ /* 0x000fcc000bf26270 */
[----:B------:R-:W-:-:S13]  /*4a70*/  PLOP3.LUT P0, PT, PT, PT, UP1, 0x80, 0x8 ;  /* 0x000000000008781c */ /* 0x000fda0003f0f018 */
[----:B------:R-:W-:Y:S05]  /*4a80*/  @!P0 EXIT ;  /* 0x000000000000894d */ /* 0x000fea0003800000 */
[----:B------:R-:W-:Y:S01]  /*4a90*/  BAR.SYNC.DEFER_BLOCKING 0x6, 0xa0 ;  /* 0x0182800000007b1d */ /* 0x000fe20000010000 */
[C---:B------:R-:W-:Y:S01]  /*4aa0*/  IMAD.SHL.U32 R3, R70.reuse, 0x20, RZ ;  /* 0x0000002046037824 */ /* 0x040fe200078e00ff */
[----:B------:R-:W-:Y:S01]  /*4ab0*/  SHF.R.U32.HI R4, RZ, 0x1, R70 ;  /* 0x00000001ff047819 */ /* 0x000fe20000011646 */
[C---:B------:R-:W-:Y:S01]  /*4ac0*/  IMAD.SHL.U32 R64, R70.reuse, 0x10, RZ ;  /* 0x0000001046407824 */ /* 0x040fe200078e00ff */
[C---:B------:R-:W-:Y:S01]  /*4ad0*/  LOP3.LUT P0, RZ, R70.reuse, 0x4, RZ, 0xc0, !PT ;  /* 0x0000000446ff7812 */ /* 0x040fe2000780c0ff */
[----:B------:R-:W-:Y:S01]  /*4ae0*/  IMAD.U32 R32, R70, 0x10000, RZ ;  /* 0x0001000046207824 */ /* 0x000fe200078e00ff */
[----:B------:R-:W-:Y:S02]  /*4af0*/  UMOV UR48, 0x400 ;  /* 0x0000040000307882 */ /* 0x000fe40000000000 */
[----:B------:R-:W1:Y:S01]  /*4b00*/  LDC R63, c[0x0][0x370] ;  /* 0x0000dc00ff3f7b82 */ /* 0x000e620000000800 */
[----:B------:R-:W-:Y:S01]  /*4b10*/  ULEA UR48, UR37, UR48, 0x18 ;  /* 0x0000003025307291 */ /* 0x000fe2000f8ec0ff */
[----:B------:R-:W-:Y:S01]  /*4b20*/  LOP3.LUT R2, R3, 0xc0, RZ, 0xc0, !PT ;  /* 0x000000c003027812 */ /* 0x000fe200078ec0ff */
[----:B------:R-:W-:Y:S01]  /*4b30*/  IMAD.MOV.U32 R69, RZ, RZ, 0x10 ;  /* 0x00000010ff457424 */ /* 0x000fe200078e00ff */
[----:B------:R-:W-:Y:S01]  /*4b40*/  LOP3.LUT R64, R64, 0x600, RZ, 0xc0, !PT ;  /* 0x0000060040407812 */ /* 0x000fe200078ec0ff */
[----:B------:R-:W-:Y:S01]  /*4b50*/  IMAD.MOV.U32 R31, RZ, RZ, RZ ;  /* 0x000000ffff1f7224 */ /* 0x000fe200078e00ff */
[----:B------:R-:W-:Y:S01]  /*4b60*/  LOP3.LUT R4, R2, 0x8, R4, 0xf8, !PT ;  /* 0x0000000802047812 */ /* 0x000fe200078ef804 */
[----:B------:R-:W-:Y:S01]  /*4b70*/  IMAD.SHL.U32 R2, R70, 0x4, RZ ;  /* 0x0000000446027824 */ /* 0x000fe200078e00ff */
[----:B------:R-:W2:Y:S01]  /*4b80*/  LDC R28, c[0x0][0xb0c] ;  /* 0x0002c300ff1c7b82 */ /* 0x000ea20000000800 */
[--C-:B------:R-:W-:Y:S01]  /*4b90*/  LOP3.LUT R64, R64, 0x20, R3.reuse, 0xf8, !PT ;  /* 0x0000002040407812 */ /* 0x100fe200078ef803 */
[----:B------:R-:W-:Y:S01]  /*4ba0*/  IMAD.MOV.U32 R68, RZ, RZ, RZ ;  /* 0x000000ffff447224 */ /* 0x000fe200078e00ff */
[----:B------:R-:W-:Y:S01]  /*4bb0*/  LOP3.LUT R32, R32, 0x600000, RZ, 0xc0, !PT ;  /* 0x0060000020207812 */ /* 0x000fe200078ec0ff */
[----:B------:R-:W-:Y:S01]  /*4bc0*/  IMAD.MOV.U32 R73, RZ, RZ, RZ ;  /* 0x000000ffff497224 */ /* 0x000fe200078e00ff */
[----:B------:R-:W-:Y:S01]  /*4bd0*/  LOP3.LUT R2, R4, 0x18, R2, 0x78, !PT ;  /* 0x0000001804027812 */ /* 0x000fe200078e7802 */
[----:B------:R-:W-:Y:S01]  /*4be0*/  IMAD.MOV.U32 R67, RZ, RZ, RZ ;  /* 0x000000ffff437224 */ /* 0x000fe200078e00ff */
[----:B------:R-:W-:Y:S01]  /*4bf0*/  LOP3.LUT R64, R64, 0x100, R3, 0xf8, !PT ;  /* 0x0000010040407812 */ /* 0x000fe200078ef803 */
[----:B------:R-:W4:Y:S01]  /*4c00*/  LDC R61, c[0x0][0xb20] ;  /* 0x0002c800ff3d7b82 */ /* 0x000f220000000800 */
[----:B------:R-:W3:Y:S01]  /*4c10*/  LDS R0, [UR48+0x160] ;  /* 0x00016030ff007984 */ /* 0x000ee20008000800 */
[----:B------:R-:W-:Y:S01]  /*4c20*/  LOP3.LUT R70, R70, 0x60, RZ, 0xc0, !PT ;  /* 0x0000006046467812 */ /* 0x000fe200078ec0ff */
[----:B------:R-:W1:Y:S01]  /*4c30*/  LDCU.64 UR54, c[0x0][0x348] ;  /* 0x00006900ff3677ac */ /* 0x000e620008000a00 */
[----:B------:R-:W-:-:S02]  /*4c40*/  LOP3.LUT R64, R64, R2, RZ, 0xfc, !PT ;  /* 0x0000000240407212 */ /* 0x000fc400078efcff */
[----:B------:R-:W-:Y:S01]  /*4c50*/  SEL R69, R69, 0xfffffff0, !P0 ;  /* 0xfffffff045457807 */ /* 0x000fe20004000000 */
[----:B------:R-:W1:Y:S01]  /*4c60*/  LDCU.64 UR38, c[0x0][0x888] ;  /* 0x00011100ff2677ac */ /* 0x000e620008000a00 */
[----:B------:R-:W1:Y:S01]  /*4c70*/  LDC R27, c[0x0][0xb30] ;  /* 0x0002cc00ff1b7b82 */ /* 0x000e620000000800 */
[----:B------:R-:W1:Y:S01]  /*4c80*/  LDCU.64 UR44, c[0x0][0x890] ;  /* 0x00011200ff2c77ac */ /* 0x000e620008000a00 */
[----:B------:R-:W-:-:S06]  /*4c90*/  UMOV UR51, 0x1 ;  /* 0x0000000100337882 */ /* 0x000fcc0000000000 */
[----:B------:R-:W1:Y:S01]  /*4ca0*/  LDC.64 R56, c[0x0][0xb10] ;  /* 0x0002c400ff387b82 */ /* 0x000e620000000a00 */
[----:B------:R-:W-:Y:S01]  /*4cb0*/  UMOV UR56, URZ ;  /* 0x000000ff00387c82 */ /* 0x000fe20008000000 */
[----:B------:R-:W-:Y:S01]  /*4cc0*/  UIADD3 UR52, UPT, UPT, UR48, 0x200, URZ ;  /* 0x0000020030347890 */ /* 0x000fe2000fffe0ff */
[----:B------:R-:W-:Y:S01]  /*4cd0*/  UMOV UR50, URZ ;  /* 0x000000ff00327c82 */ /* 0x000fe20008000000 */
[----:B------:R-:W-:-:S04]  /*4ce0*/  UMOV UR49, URZ ;  /* 0x000000ff00317c82 */ /* 0x000fc80008000000 */
[----:B------:R-:W1:Y:S08]  /*4cf0*/  LDC.64 R24, c[0x0][0xb18] ;  /* 0x0002c600ff187b82 */ /* 0x000e700000000a00 */
[----:B------:R-:W1:Y:S08]  /*4d00*/  LDC.64 R22, c[0x0][0xb28] ;  /* 0x0002ca00ff167b82 */ /* 0x000e700000000a00 */
[----:B------:R-:W1:Y:S01]  /*4d10*/  LDC.64 R54, c[0x0][0x8b0] ;  /* 0x00022c00ff367b82 */ /* 0x000e620000000a00 */
[----:B---3--:R-:W-:-:S07]  /*4d20*/  IMAD.IADD R32, R0, 0x1, R32 ;  /* 0x0000000100207824 */ /* 0x008fce00078e0220 */
[----:B------:R-:W3:Y:S08]  /*4d30*/  LDC.64 R52, c[0x0][0x8a8] ;  /* 0x00022a00ff347b82 */ /* 0x000ef00000000a00 */
[----:B--2-4-:R-:W1:Y:S02]  /*4d40*/  LDC R62, c[0x0][0x374] ;  /* 0x0000dd00ff3e7b82 */ /* 0x014e640000000800 */
.L_x_113:
[----:B------:R-:W-:Y:S02]  /*4d50*/  LEA R0, R73, UR48, 0x3 ;  /* 0x0000003049007c11 */ /* 0x000fe4000f8e18ff */
[----:B------:R-:W-:Y:S02]  /*4d60*/  SHF.L.U32 R2, R67, 0x1f, RZ ;  /* 0x0000001f43027819 */ /* 0x000fe400000006ff */
[----:B-1----:R-:W-:Y:S02]  /*4d70*/  LEA R16, R73, UR48, 0x4 ;  /* 0x0000003049107c11 */ /* 0x002fe4000f8e20ff */
[----:B------:R-:W2:Y:S02]  /*4d80*/  SYNCS.PHASECHK.TRANS64.TRYWAIT P0, [R0+URZ+0xb0], R2 ;  /* 0x0000b002000075a7 */ /* 0x000ea400080011ff */
[----:B--2---:R-:W-:Y:S05]  /*4d90*/  @!P0 BRA `(.L_x_83) ;  /* 0x0000002800e48947 */ /* 0x004fea0003800000 */
.L_x_161:
[----:B------:R-:W4:Y:S01]  /*4da0*/  LDC.64 R10, c[0x0][0xb10] ;  /* 0x0002c400ff0a7b82 */ /* 0x000f220000000a00 */
[----:B------:R-:W3:Y:S01]  /*4db0*/  LDS.128 R16, [R16+0x140] ;  /* 0x0001400010107984 */ /* 0x000ee20000000c00 */
[----:B-1----:R-:W-:Y:S01]  /*4dc0*/  ISETP.NE.AND P1, PT, R27, 0x1, PT ;  /* 0x000000011b00780c */ /* 0x002fe20003f25270 */
[----:B--2---:R-:W-:Y:S01]  /*4dd0*/  VIADD R0, R0, 0xc0 ;  /* 0x000000c000007836 */ /* 0x004fe20000000000 */
[----:B------:R-:W-:Y:S04]  /*4de0*/  ISETP.GE.AND P0, PT, R26, 0x1, PT ;  /* 0x000000011a00780c */ /* 0x000fe80003f06270 */
[----:B------:R-:W1:Y:S01]  /*4df0*/  LDC.64 R8, c[0x0][0xb18] ;  /* 0x0002c600ff087b82 */ /* 0x000e620000000a00 */
[----:B------:R-:W-:Y:S01]  /*4e00*/  PRMT R0, RZ, 0x654, R0 ;  /* 0x00000654ff007816 */ /* 0x000fe20000000000 */
[----:B------:R-:W-:Y:S01]  /*4e10*/  @!PT LDS RZ, [RZ] ;  /* 0x00000000fffff984 */ /* 0x000fe20000000800 */
[----:B------:R-:W-:Y:S01]  /*4e20*/  @!PT LDS RZ, [RZ] ;  /* 0x00000000fffff984 */ /* 0x000fe20000000800 */
[----:B------:R-:W-:Y:S01]  /*4e30*/  @!PT LDS RZ, [RZ] ;  /* 0x00000000fffff984 */ /* 0x000fe20000000800 */
[----:B------:R-:W-:Y:S01]  /*4e40*/  @!PT LDS RZ, [RZ] ;  /* 0x00000000fffff984 */ /* 0x000fe20000000800 */
[----:B------:R2:W-:Y:S06]  /*4e50*/  MEMBAR.ALL.CTA ;  /* 0x0000000000007992 */ /* 0x0005ec0000008000 */
[----:B--2---:R-:W2:Y:S01]  /*4e60*/  FENCE.VIEW.ASYNC.S ;  /* 0x00000000000073c6 */ /* 0x004ea20000000000 */
[----:B------:R-:W1:Y:S08]  /*4e70*/  @!P1 LDC R12, c[0x0][0xb20] ;  /* 0x0002c800ff0c9b82 */ /* 0x000e700000000800 */
[----:B------:R-:W1:Y:S01]  /*4e80*/  @!P1 LDC R7, c[0x0][0xb0c] ;  /* 0x0002c300ff079b82 */ /* 0x000e620000000800 */
[----:B--2---:R2:W-:Y:S01]  /*4e90*/  SYNCS.ARRIVE.TRANS64.RED.A1T0 RZ, [R0+URZ], RZ ;  /* 0x000000ff00ff79a7 */ /* 0x0045e200081004ff */
[----:B---3--:R-:W-:Y:S04]  /*4ea0*/  LOP3.LUT P4, RZ, R18, 0x1, RZ, 0xc0, !PT ;  /* 0x0000000112ff7812 */ /* 0x008fe8000788c0ff */
[----:B------:R-:W-:Y:S09]  /*4eb0*/  P2R R71, PR, RZ, 0x10 ;  /* 0x00000010ff477803 */ /* 0x000ff20000000000 */
[----:B------:R-:W-:Y:S02]  /*4ec0*/  @P4 MOV R30, R16 ;  /* 0x00000010001e4202 */ /* 0x000fe40000000f00 */
[----:B------:R-:W-:Y:S01]  /*4ed0*/  @P4 LOP3.LUT R29, R17, 0xffff, RZ, 0xc0, !PT ;  /* 0x0000ffff111d4812 */ /* 0x000fe200078ec0ff */
[----:B--2-4-:R-:W-:Y:S06]  /*4ee0*/  @!P0 BRA `(.L_x_84) ;  /* 0x0000000000a48947 */ /* 0x014fec0003800000 */
[----:B------:R-:W-:Y:S01]  /*4ef0*/  IMAD.HI.U32 R0, R62, R25, RZ ;  /* 0x000000193e007227 */ /* 0x000fe200078e00ff */
[----:B------:R-:W-:Y:S02]  /*4f00*/  ISETP.NE.AND P0, PT, R24, 0x1, PT ;  /* 0x000000011800780c */ /* 0x000fe40003f05270 */
[----:B------:R-:W-:Y:S01]  /*4f10*/  ISETP.NE.AND P2, PT, R26, 0x1, PT ;  /* 0x000000011a00780c */ /* 0x000fe20003f45270 */
[----:B------:R-:W-:Y:S01]  /*4f20*/  IMAD.HI.U32 R4, R63, R56, RZ ;  /* 0x000000383f047227 */ /* 0x000fe200078e00ff */
[----:B------:R-:W-:Y:S02]  /*4f30*/  SHF.R.U32.HI R0, RZ, R61, R0 ;  /* 0x0000003dff007219 */ /* 0x000fe40000011600 */
[----:B------:R-:W-:Y:S01]  /*4f40*/  ISETP.NE.AND P3, PT, R28, 0x1, PT ;  /* 0x000000011c00780c */ /* 0x000fe20003f65270 */
[----:B------:R-:W-:Y:S01]  /*4f50*/  IMAD.HI.U32 R6, R29, R25, RZ ;  /* 0x000000191d067227 */ /* 0x000fe200078e00ff */
[-C--:B------:R-:W-:Y:S02]  /*4f60*/  SHF.R.U32.HI R4, RZ, R57.reuse, R4 ;  /* 0x00000039ff047219 */ /* 0x080fe40000011604 */
[----:B------:R-:W-:Y:S01]  /*4f70*/  SEL R0, R62, R0, !P0 ;  /* 0x000000003e007207 */ /* 0x000fe20004000000 */
[----:B------:R-:W-:Y:S01]  /*4f80*/  IMAD.HI.U32 R5, R30, R56, RZ ;  /* 0x000000381e057227 */ /* 0x000fe200078e00ff */
[----:B------:R-:W-:Y:S03]  /*4f90*/  SEL R4, R63, R4, !P3 ;  /* 0x000000043f047207 */ /* 0x000fe60005800000 */
[-C--:B------:R-:W-:Y:S01]  /*4fa0*/  IMAD.HI.U32 R3, R0, R22.reuse, RZ ;  /* 0x0000001600037227 */ /* 0x080fe200078e00ff */
[----:B------:R-:W-:Y:S03]  /*4fb0*/  SHF.R.U32.HI R5, RZ, R57, R5 ;  /* 0x00000039ff057219 */ /* 0x000fe60000011605 */
[----:B------:R-:W-:Y:S01]  /*4fc0*/  IMAD.HI.U32 R2, R4, R22, RZ ;  /* 0x0000001604027227 */ /* 0x000fe200078e00ff */
[----:B------:R-:W-:Y:S02]  /*4fd0*/  @P2 SHF.R.U32.HI R0, RZ, R23, R3 ;  /* 0x00000017ff002219 */ /* 0x000fe40000011603 */
[----:B------:R-:W-:Y:S02]  /*4fe0*/  SHF.R.U32.HI R3, RZ, R61, R6 ;  /* 0x0000003dff037219 */ /* 0x000fe40000011606 */
[----:B------:R-:W-:Y:S01]  /*4ff0*/  @P2 SHF.R.U32.HI R4, RZ, R23, R2 ;  /* 0x00000017ff042219 */ /* 0x000fe20000011602 */
[----:B------:R-:W-:Y:S01]  /*5000*/  IMAD R0, R26, R0, RZ ;  /* 0x000000001a007224 */ /* 0x000fe200078e02ff */
[----:B------:R-:W-:Y:S02]  /*5010*/  SEL R3, R29, R3, !P0 ;  /* 0x000000031d037207 */ /* 0x000fe40004000000 */
[----:B------:R-:W-:Y:S01]  /*5020*/  SEL R2, R30, R5, !P3 ;  /* 0x000000051e027207 */ /* 0x000fe20005800000 */
[----:B------:R-:W-:Y:S01]  /*5030*/  IMAD R5, R26, R4, RZ ;  /* 0x000000041a057224 */ /* 0x000fe200078e02ff */
[C---:B------:R-:W-:Y:S01]  /*5040*/  ISETP.GE.AND P0, PT, R3.reuse, R0, PT ;  /* 0x000000000300720c */ /* 0x040fe20003f06270 */
[C---:B------:R-:W-:Y:S03]  /*5050*/  IMAD.HI.U32 R0, R3.reuse, R22, RZ ;  /* 0x0000001603007227 */ /* 0x040fe600078e00ff */
[C---:B------:R-:W-:Y:S02]  /*5060*/  ISETP.GE.OR P0, PT, R2.reuse, R5, P0 ;  /* 0x000000050200720c */ /* 0x040fe40000706670 */
[----:B------:R-:W-:Y:S04]  /*5070*/  SHF.R.U32.HI R0, RZ, R23, R0 ;  /* 0x00000017ff007219 */ /* 0x000fe80000011600 */
[C---:B------:R-:W-:Y:S05]  /*5080*/  SEL R6, R3.reuse, R0, !P2 ;  /* 0x0000000003067207 */ /* 0x040fea0005000000 */
        /* <DEDUP_REMOVED lines=14> */
[----:B------:R-:W-:Y:S07]  /*5170*/  IMAD R29, R3, R24, R29 ;  /* 0x00000018031d7224 */ /* 0x000fee00078e021d */
.L_x_84:
[----:B-1----:R-:W-:Y:S01]  /*5180*/  @!P1 ISETP.NE.AND P0, PT, R8, 0x1, PT ;  /* 0x000000010800980c */ /* 0x002fe20003f05270 */
[----:B------:R-:W-:Y:S01]  /*5190*/  @!P1 IMAD.HI.U32 R0, R30, R10, RZ ;  /* 0x0000000a1e009227 */ /* 0x000fe200078e00ff */
[----:B------:R-:W-:Y:S01]  /*51a0*/  @!P1 ISETP.NE.AND P2, PT, R7, 0x1, PT ;  /* 0x000000010700980c */ /* 0x000fe20003f45270 */
[----:B------:R-:W-:Y:S01]  /*51b0*/  ULOP3.LUT UP0, URZ, UR52, 0x1b0, URZ, 0xc0, !UPT ;  /* 0x000001b034ff7892 */ /* 0x000fe2000f80c0ff */
[----:B------:R-:W-:Y:S01]  /*51c0*/  R2UR UR42, R21 ;  /* 0x00000000152a72ca */ /* 0x000fe200000e0000 */
[----:B------:R-:W-:Y:S01]  /*51d0*/  @!P1 IMAD.HI.U32 R2, R29, R9, RZ ;  /* 0x000000091d029227 */ /* 0x000fe200078e00ff */
[----:B------:R-:W-:Y:S02]  /*51e0*/  @!P1 SHF.R.U32.HI R0, RZ, R11, R0 ;  /* 0x0000000bff009219 */ /* 0x000fe40000011600 */
[----:B------:R-:W-:Y:S01]  /*51f0*/  R2UR UR41, R20 ;  /* 0x00000000142972ca */ /* 0x000fe200000e0000 */
[----:B------:R-:W-:Y:S01]  /*5200*/  VIADD R73, R73, 0x1 ;  /* 0x0000000149497836 */ /* 0x000fe20000000000 */
[----:B------:R-:W-:Y:S02]  /*5210*/  @!P1 SHF.R.U32.HI R2, RZ, R12, R2 ;  /* 0x0000000cff029219 */ /* 0x000fe40000011602 */
[----:B------:R-:W-:Y:S02]  /*5220*/  @!P1 SEL R3, R30, R0, !P2 ;  /* 0x000000001e039207 */ /* 0x000fe40005000000 */
[----:B------:R-:W-:Y:S02]  /*5230*/  @!P1 SEL R2, R29, R2, !P0 ;  /* 0x000000021d029207 */ /* 0x000fe40004000000 */
[----:B------:R-:W-:Y:S01]  /*5240*/  @P4 SHF.R.U32.HI R66, RZ, 0x10, R17 ;  /* 0x00000010ff424819 */ /* 0x000fe20000011611 */
[----:B------:R-:W-:Y:S02]  /*5250*/  USHF.L.U32 UR42, UR42, 0x6, URZ ;  /* 0x000000062a2a7899 */ /* 0x000fe400080006ff */
[----:B------:R-:W-:Y:S02]  /*5260*/  @!P1 IMAD.IADD R0, R2, 0x1, -R3 ;  /* 0x0000000102009824 */ /* 0x000fe400078e0a03 */
[----:B------:R-:W-:Y:S01]  /*5270*/  @!P1 IMAD.IADD R2, R3, 0x1, -R2 ;  /* 0x0000000103029824 */ /* 0x000fe200078e0a02 */
[----:B------:R-:W-:Y:S01]  /*5280*/  USHF.L.U32 UR41, UR41, 0x6, URZ ;  /* 0x0000000629297899 */ /* 0x000fe200080006ff */
[----:B------:R-:W-:Y:S02]  /*5290*/  @!P1 IMAD R30, R0, R7, R30 ;  /* 0x00000007001e9224 */ /* 0x000fe400078e021e */
[----:B------:R-:W-:Y:S01]  /*52a0*/  @!P1 IMAD R29, R2, R8, R29 ;  /* 0x00000008021d9224 */ /* 0x000fe200078e021d */
[----:B------:R-:W-:Y:S08]  /*52b0*/  BRA.U !UP0, `(.L_x_85) ;  /* 0x00000001087c7547 */ /* 0x000ff0000b800000 */
[----:B------:R-:W1:Y:S01]  /*52c0*/  LDCU.64 UR8, c[0x4][0x80] ;  /* 0x01001000ff0877ac */ /* 0x000e620008000a00 */
[----:B------:R-:W-:Y:S01]  /*52d0*/  MOV R2, 0x0 ;  /* 0x0000000000027802 */ /* 0x000fe20000000f00 */
[----:B------:R-:W-:Y:S02]  /*52e0*/  HFMA2 R12, -RZ, RZ, 0, 5.9604644775390625e-08 ;  /* 0x00000001ff0c7431 */ /* 0x000fe400000001ff */
[----:B------:R-:W-:Y:S01]  /*52f0*/  IMAD.MOV.U32 R8, RZ, RZ, 0x70 ;  /* 0x00000070ff087424 */ /* 0x000fe200078e00ff */
[----:B------:R2:W3:Y:S01]  /*5300*/  LDC.64 R14, c[0x4][R2] ;  /* 0x01000000020e7b82 */ /* 0x0004e20000000a00 */
[----:B------:R-:W4:Y:S01]  /*5310*/  LDCU.64 UR6, c[0x4][0x88] ;  /* 0x01001100ff0677ac */ /* 0x000f220008000a00 */
[----:B------:R-:W-:Y:S01]  /*5320*/  IMAD.MOV.U32 R13, RZ, RZ, RZ ;  /* 0x000000ffff0d7224 */ /* 0x000fe200078e00ff */
[----:B------:R-:W2:Y:S01]  /*5330*/  LDCU.64 UR4, c[0x4][0x8] ;  /* 0x01000100ff0477ac */ /* 0x000ea20008000a00 */
[----:B-1----:R-:W-:Y:S01]  /*5340*/  MOV R5, UR9 ;  /* 0x0000000900057c02 */ /* 0x002fe20008000f00 */
[----:B------:R-:W-:Y:S01]  /*5350*/  IMAD.U32 R4, RZ, RZ, UR8 ;  /* 0x00000008ff047e24 */ /* 0x000fe2000f8e00ff */
[----:B----4-:R-:W-:Y:S01]  /*5360*/  MOV R7, UR7 ;  /* 0x0000000700077c02 */ /* 0x010fe20008000f00 */
[----:B------:R-:W-:Y:S01]  /*5370*/  IMAD.U32 R6, RZ, RZ, UR6 ;  /* 0x00000006ff067e24 */ /* 0x000fe2000f8e00ff */
[----:B--2---:R-:W-:Y:S01]  /*5380*/  MOV R11, UR5 ;  /* 0x00000005000b7c02 */ /* 0x004fe20008000f00 */
[----:B------:R-:W-:Y:S02]  /*5390*/  IMAD.U32 R10, RZ, RZ, UR4 ;  /* 0x00000004ff0a7e24 */ /* 0x000fe4000f8e00ff */
[----:B------:R-:W-:Y:S07]  /*53a0*/  LEPC R20, `(.L_x_86) ;  /* 0x000000001014794e */ /* 0x000fee0000000000 */
[----:B---3-5:R-:W-:Y:S05]  /*53b0*/  CALL.ABS.NOINC R14 ;  /* 0x000000000e007343 */ /* 0x028fea0003c00000 */
.L_x_86:
[----:B------:R-:W1:Y:S01]  /*53c0*/  LDCU.64 UR8, c[0x4][0x80] ;  /* 0x01001000ff0877ac */ /* 0x000e620008000a00 */
[----:B------:R-:W2:Y:S01]  /*53d0*/  LDC.64 R2, c[0x4][R2] ;  /* 0x0100000002027b82 */ /* 0x000ea20000000a00 */
[----:B------:R-:W-:Y:S02]  /*53e0*/  HFMA2 R12, -RZ, RZ, 0, 5.9604644775390625e-08 ;  /* 0x00000001ff0c7431 */ /* 0x000fe400000001ff */
[----:B------:R-:W-:Y:S02]  /*53f0*/  IMAD.MOV.U32 R8, RZ, RZ, 0x70 ;  /* 0x00000070ff087424 */ /* 0x000fe400078e00ff */
[----:B------:R-:W-:Y:S01]  /*5400*/  IMAD.MOV.U32 R13, RZ, RZ, RZ ;  /* 0x000000ffff0d7224 */ /* 0x000fe200078e00ff */
[----:B------:R-:W3:Y:S01]  /*5410*/  LDCU.64 UR6, c[0x4][0x88] ;  /* 0x01001100ff0677ac */ /* 0x000ee20008000a00 */
[----:B------:R-:W4:Y:S01]  /*5420*/  LDCU.64 UR4, c[0x4][0x8] ;  /* 0x01000100ff0477ac */ /* 0x000f220008000a00 */
[----:B-1----:R-:W-:Y:S02]  /*5430*/  MOV R4, UR8 ;  /* 0x0000000800047c02 */ /* 0x002fe40008000f00 */
[----:B------:R-:W-:Y:S02]  /*5440*/  MOV R5, UR9 ;  /* 0x0000000900057c02 */ /* 0x000fe40008000f00 */
[----:B---3--:R-:W-:Y:S01]  /*5450*/  MOV R7, UR7 ;  /* 0x0000000700077c02 */ /* 0x008fe20008000f00 */
[----:B------:R-:W-:Y:S01]  /*5460*/  IMAD.U32 R6, RZ, RZ, UR6 ;  /* 0x00000006ff067e24 */ /* 0x000fe2000f8e00ff */
[----:B----4-:R-:W-:Y:S01]  /*5470*/  MOV R11, UR5 ;  /* 0x00000005000b7c02 */ /* 0x010fe20008000f00 */
[----:B------:R-:W-:Y:S02]  /*5480*/  IMAD.U32 R10, RZ, RZ, UR4 ;  /* 0x00000004ff0a7e24 */ /* 0x000fe4000f8e00ff */
[----:B------:R-:W-:Y:S07]  /*5490*/  LEPC R20, `(.L_x_85) ;  /* 0x000000001014794e */ /* 0x000fee0000000000 */
[----:B--2---:R-:W-:Y:S05]  /*54a0*/  CALL.ABS.NOINC R2 ;  /* 0x0000000002007343 */ /* 0x004fea0003c00000 */
.L_x_85:
[----:B------:R-:W-:Y:S01]  /*54b0*/  ISETP.NE.U32.AND P4, PT, R54, RZ, PT ;  /* 0x000000ff3600720c */ /* 0x000fe20003f85070 */
[----:B------:R-:W-:Y:S01]  /*54c0*/  UISETP.NE.AND UP2, UPT, UR53, URZ, UPT ;  /* 0x000000ff3500728c */ /* 0x000fe2000bf45270 */
[----:B------:R-:W-:Y:S01]  /*54d0*/  ISETP.NE.U32.AND P2, PT, RZ, UR38, PT ;  /* 0x00000026ff007c0c */ /* 0x000fe2000bf45070 */
[----:B------:R-:W-:Y:S01]  /*54e0*/  UISETP.NE.U32.AND UP1, UPT, UR44, URZ, UPT ;  /* 0x000000ff2c00728c */ /* 0x000fe2000bf25070 */
[----:B------:R-:W-:Y:S01]  /*54f0*/  ISETP.NE.AND.EX P4, PT, R55, RZ, PT, P4 ;  /* 0x000000ff3700720c */ /* 0x000fe20003f85340 */
[----:B------:R-:W-:Y:S01]  /*5500*/  UPLOP3.LUT UP0, UPT, UPT, UPT, UPT, 0x40, 0x4 ;  /* 0x000000000004789c */ /* 0x000fe20003f0e870 */
[----:B------:R-:W-:Y:S01]  /*5510*/  ISETP.NE.AND.EX P2, PT, RZ, UR39, PT, P2 ;  /* 0x00000027ff007c0c */ /* 0x000fe2000bf45320 */
[----:B------:R-:W-:Y:S01]  /*5520*/  UISETP.NE.AND.EX UP1, UPT, UR45, URZ, UPT, UP1 ;  /* 0x000000ff2d00728c */ /* 0x000fe2000bf25310 */
[----:B------:R-:W-:Y:S04]  /*5530*/  PLOP3.LUT P1, PT, PT, PT, UP2, 0x80, 0x8 ;  /* 0x000000000008781c */ /* 0x000fe80003f2f028 */
[----:B------:R-:W-:Y:S06]  /*5540*/  @UP2 UPLOP3.LUT UP0, UPT, UPT, UPT, UP1, 0x80, 0x8 ;  /* 0x000000000008289c */ /* 0x000fec0003f0f010 */
[----:B------:R-:W-:Y:S01]  /*5550*/  PLOP3.LUT P0, PT, PT, PT, UP0, 0x80, 0x8 ;  /* 0x000000000008781c */ /* 0x000fe20003f0f008 */
[----:B------:R-:W-:Y:S01]  /*5560*/  @!UPT UIADD3 URZ, UPT, UPT, URZ, URZ, URZ ;  /* 0x000000fffffff290 */ /* 0x000fe2000fffe0ff */
[----:B------:R-:W-:Y:S11]  /*5570*/  BRA.U !UP1, `(.L_x_87) ;  /* 0x0000000109387547 */ /* 0x000ff6000b800000 */
[----:B------:R-:W-:Y:S01]  /*5580*/  UISETP.NE.U32.AND UP0, UPT, UR38, URZ, UPT ;  /* 0x000000ff2600728c */ /* 0x000fe2000bf05070 */
[----:B------:R-:W-:Y:S02]  /*5590*/  HFMA2 R0, -RZ, RZ, 0, 5.9604644775390625e-08 ;  /* 0x00000001ff007431 */ /* 0x000fe400000001ff */
[----:B------:R-:W-:Y:S01]  /*55a0*/  IMAD.MOV.U32 R60, RZ, RZ, 0x1 ;  /* 0x00000001ff3c7424 */ /* 0x000fe200078e00ff */
[----:B------:R-:W-:Y:S06]  /*55b0*/  UISETP.NE.AND.EX UP0, UPT, UR39, URZ, UPT, UP0 ;  /* 0x000000ff2700728c */ /* 0x000fec000bf05300 */
[----:B------:R-:W-:Y:S05]  /*55c0*/  PLOP3.LUT P3, PT, PT, PT, UP0, 0x80, 0x8 ;  /* 0x000000000008781c */ /* 0x000fea0003f6f008 */
[----:B------:R-:W1:Y:S01]  /*55d0*/  @UP0 LDCU.64 UR6, c[0x0][0x888] ;  /* 0x00011100ff0607ac */ /* 0x000e620008000a00 */
[----:B------:R-:W-:Y:S07]  /*55e0*/  @UP0 UIMAD UR4, UR36, UR44, URZ ;  /* 0x0000002c240402a4 */ /* 0x000fee000f8e02ff */
[----:B------:R-:W-:Y:S01]  /*55f0*/  @!P3 PRMT R60, R0, 0x7610, R60 ;  /* 0x00007610003cb816 */ /* 0x000fe2000000003c */
[----:B-1----:R-:W-:Y:S03]  /*5600*/  @UP0 UIMAD.WIDE UR6, UR4, 0x4, UR6 ;  /* 0x00000004040608a5 */ /* 0x002fe6000f8e0206 */
[----:B------:R-:W1:Y:S03]  /*5610*/  @!UP0 LDCU UR4, c[0x0][0x880] ;  /* 0x00011000ff0487ac */ /* 0x000e660008000800 */
[----:B------:R-:W-:Y:S01]  /*5620*/  IMAD.U32 R2, RZ, RZ, UR6 ;  /* 0x00000006ff027e24 */ /* 0x000fe2000f8e00ff */
[----:B------:R-:W-:Y:S05]  /*5630*/  MOV R3, UR7 ;  /* 0x0000000700037c02 */ /* 0x000fea0008000f00 */
[----:B-----5:R2:W5:Y:S02]  /*5640*/  @P3 LDG.E R35, desc[UR46][R2.64] ;  /* 0x0000002e02233981 */ /* 0x020564000c1e1900 */
[----:B-12---:R-:W-:Y:S02]  /*5650*/  @!P3 IMAD.U32 R35, RZ, RZ, UR4 ;  /* 0x00000004ff23be24 */ /* 0x006fe4000f8e00ff */
.L_x_87:
[----:B------:R-:W-:Y:S05]  /*5660*/  @!P4 BRA `(.L_x_88) ;  /* 0x000000000020c947 */ /* 0x000fea0003800000 */
[----:B------:R-:W-:Y:S04]  /*5670*/  ISETP.NE.U32.AND P3, PT, R52, RZ, PT ;  /* 0x000000ff3400720c */ /* 0x000fe80003f65070 */
[----:B------:R-:W-:Y:S11]  /*5680*/  ISETP.NE.AND.EX P3, PT, R53, RZ, PT, P3 ;  /* 0x000000ff3500720c */ /* 0x000ff60003f65330 */
[----:B------:R-:W-:Y:S02]  /*5690*/  @!UPT UIADD3 URZ, UPT, UPT, URZ, URZ, URZ ;  /* 0x000000fffffff290 */ /* 0x000fe4000fffe0ff */
[----:B------:R-:W1:Y:S01]  /*56a0*/  @P3 LDC.64 R2, c[0x0][0x8a8] ;  /* 0x00022a00ff023b82 */ /* 0x000e620000000a00 */
[----:B------:R-:W-:Y:S04]  /*56b0*/  @P3 IMAD R0, R54, UR36, RZ ;  /* 0x0000002436003c24 */ /* 0x000fe8000f8e02ff */
[----:B-1----:R-:W-:Y:S05]  /*56c0*/  @P3 IMAD.WIDE R2, R0, 0x4, R2 ;  /* 0x0000000400023825 */ /* 0x002fea00078e0202 */
[----:B-----5:R1:W5:Y:S02]  /*56d0*/  @P3 LDG.E R33, desc[UR46][R2.64] ;  /* 0x0000002e02213981 */ /* 0x020364000c1e1900 */
[----:B-1----:R-:W2:Y:S02]  /*56e0*/  @!P3 LDC R33, c[0x0][0x8a0] ;  /* 0x00022800ff21bb82 */ /* 0x002ea40000000800 */
.L_x_88:
[----:B-----5:R-:W-:Y:S01]  /*56f0*/  FSETP.NEU.AND P3, PT, R35, RZ, PT ;  /* 0x000000ff2300720b */ /* 0x020fe20003f6d000 */
[----:B------:R-:W-:Y:S01]  /*5700*/  IMAD.U32 R2, RZ, RZ, UR56 ;  /* 0x00000038ff027e24 */ /* 0x000fe2000f8e00ff */
[----:B------:R-:W-:Y:S01]  /*5710*/  SEL R5, RZ, 0xffffffff, P2 ;  /* 0xffffffffff057807 */ /* 0x000fe20001000000 */
[----:B------:R-:W-:Y:S01]  /*5720*/  ULOP3.LUT UR4, UR51, 0x1, URZ, 0x3c, !UPT ;  /* 0x0000000133047892 */ /* 0x000fe2000f8e3cff */
[----:B------:R-:W-:Y:S01]  /*5730*/  @P1 LOP3.LUT P2, RZ, R60, 0xff, RZ, 0xc0, !PT ;  /* 0x000000ff3cff1812 */ /* 0x000fe2000784c0ff */
[----:B------:R-:W-:Y:S01]  /*5740*/  BSSY B1, `(.L_x_89) ;  /* 0x000003d000017945 */ /* 0x000fe20003800000 */
[----:B------:R-:W-:Y:S01]  /*5750*/  @P1 SEL R0, RZ, 0xffffffff, P3 ;  /* 0xffffffffff001807 */ /* 0x000fe20001800000 */
[----:B------:R-:W-:Y:S01]  /*5760*/  IMAD.MOV.U32 R47, RZ, RZ, 0x1 ;  /* 0x00000001ff2f7424 */ /* 0x000fe200078e00ff */
[----:B------:R-:W-:Y:S01]  /*5770*/  LEA R2, R2, UR48, 0x3 ;  /* 0x0000003002027c11 */ /* 0x000fe2000f8e18ff */
[----:B------:R-:W-:Y:S01]  /*5780*/  IMAD.U32 R45, RZ, RZ, UR4 ;  /* 0x00000004ff2d7e24 */ /* 0x000fe2000f8e00ff */
[----:B------:R-:W-:Y:S01]  /*5790*/  @P0 SEL R0, R5, R0, !P2 ;  /* 0x0000000005000207 */ /* 0x000fe20005000000 */
[----:B------:R-:W-:Y:S01]  /*57a0*/  IMAD.U32 R46, RZ, RZ, UR56 ;  /* 0x00000038ff2e7e24 */ /* 0x000fe2000f8e00ff */
[C---:B------:R-:W-:Y:S02]  /*57b0*/  LEA R44, R31.reuse, UR48, 0x3 ;  /* 0x000000301f2c7c11 */ /* 0x040fe4000f8e18ff */
[----:B------:R-:W-:Y:S02]  /*57c0*/  CS2R R50, SRZ ;  /* 0x0000000000327805 */ /* 0x000fe4000001ff00 */
[----:B------:R-:W-:Y:S02]  /*57d0*/  @P1 LOP3.LUT R0, R0, 0x1, RZ, 0xc0, !PT ;  /* 0x0000000100001812 */ /* 0x000fe400078ec0ff */
[----:B------:R-:W-:Y:S02]  /*57e0*/  CS2R R48, SRZ ;  /* 0x0000000000307805 */ /* 0x000fe4000001ff00 */
[----:B------:R-:W-:Y:S02]  /*57f0*/  SHF.L.U32 R3, R68, 0x1f, RZ ;  /* 0x0000001f44037819 */ /* 0x000fe400000006ff */
[----:B------:R-:W-:Y:S02]  /*5800*/  CS2R R42, SRZ ;  /* 0x00000000002a7805 */ /* 0x000fe4000001ff00 */
[----:B------:R-:W-:Y:S02]  /*5810*/  ISETP.NE.U32.OR P5, PT, R0, 0x1, !P1 ;  /* 0x000000010000780c */ /* 0x000fe40004fa5470 */
[----:B------:R-:W-:Y:S02]  /*5820*/  CS2R R40, SRZ ;  /* 0x0000000000287805 */ /* 0x000fe4000001ff00 */
[----:B------:R-:W-:Y:S02]  /*5830*/  PLOP3.LUT P2, PT, PT, PT, UP1, 0x80, 0x8 ;  /* 0x000000000008781c */ /* 0x000fe40003f4f018 */
[----:B------:R-:W-:Y:S02]  /*5840*/  LEA.HI R34, R31, R31, RZ, 0x1 ;  /* 0x0000001f1f227211 */ /* 0x000fe400078f08ff */
[----:B------:R-:W-:Y:S02]  /*5850*/  LOP3.LUT P4, R72, R60, 0xff, RZ, 0xc0, !PT ;  /* 0x000000ff3c487812 */ /* 0x000fe4000788c0ff */
[----:B------:R-:W-:Y:S02]  /*5860*/  SEL R4, RZ, 0xffffffff, P3 ;  /* 0xffffffffff047807 */ /* 0x000fe40001800000 */
[----:B------:R-:W-:Y:S02]  /*5870*/  P2R R74, PR, RZ, 0x20 ;  /* 0x00000020ff4a7803 */ /* 0x000fe40000000000 */
[----:B------:R-:W-:Y:S03]  /*5880*/  @P5 SHF.L.U32 R0, R45, 0x1f, RZ ;  /* 0x0000001f2d005819 */ /* 0x000fe600000006ff */
[----:B------:R-:W-:Y:S01]  /*5890*/  @P2 SEL R4, R5, R4, !P4 ;  /* 0x0000000405042207 */ /* 0x000fe20006000000 */
[----:B------:R1:W3:Y:S03]  /*58a0*/  @P5 SYNCS.PHASECHK.TRANS64.TRYWAIT P1, [R2+URZ+0x70], R0 ;  /* 0x00007000020055a7 */ /* 0x0002e600080211ff */
[----:B------:R-:W-:Y:S04]  /*58b0*/  LOP3.LUT R4, R4, 0x1, RZ, 0xc0, !PT ;  /* 0x0000000104047812 */ /* 0x000fe800078ec0ff */
[----:B------:R-:W-:Y:S04]  /*58c0*/  ISETP.NE.U32.AND P2, PT, R4, 0x1, PT ;  /* 0x000000010400780c */ /* 0x000fe80003f45070 */
[----:B------:R-:W-:Y:S01]  /*58d0*/  P2R R76, PR, RZ, 0x4 ;  /* 0x00000004ff4c7803 */ /* 0x000fe20000000000 */
[----:B------:R4:W2:Y:S01]  /*58e0*/  SYNCS.PHASECHK.TRANS64.TRYWAIT P0, [R44+URZ+0xd0], R3 ;  /* 0x0000d0032c0075a7 */ /* 0x0008a200080011ff */
[C---:B-1----:R-:W-:Y:S01]  /*58f0*/  IMAD.SHL.U32 R0, R34.reuse, 0x20, RZ ;  /* 0x0000002022007824 */ /* 0x042fe200078e00ff */
[----:B------:R-:W-:Y:S04]  /*5900*/  LOP3.LUT R34, R34, 0xffe, RZ, 0xc0, !PT ;  /* 0x00000ffe22227812 */ /* 0x000fe800078ec0ff */
[----:B------:R-:W-:Y:S01]  /*5910*/  LOP3.LUT R0, R0, 0xffffffc0, RZ, 0xc0, !PT ;  /* 0xffffffc000007812 */ /* 0x000fe200078ec0ff */
[----:B------:R-:W-:Y:S04]  /*5920*/  IMAD.IADD R34, R31, 0x1, -R34 ;  /* 0x000000011f227824 */ /* 0x000fe800078e0a22 */
[----:B------:R-:W-:Y:S04]  /*5930*/  IMAD.IADD R0, R32, 0x1, R0 ;  /* 0x0000000120007824 */ /* 0x000fe800078e0200 */
[----:B------:R-:W-:Y:S01]  /*5940*/  IMAD R34, R34, 0x100000, R0 ;  /* 0x0010000022227824 */ /* 0x000fe200078e0200 */
[----:B---3--:R-:W-:Y:S01]  /*5950*/  @P5 SEL R47, RZ, 0x1, !P1 ;  /* 0x00000001ff2f5807 */ /* 0x008fe20004800000 */
[----:B----4-:R-:W-:Y:S06]  /*5960*/  @!P5 BRA `(.L_x_90) ;  /* 0x000000000068d947 */ /* 0x010fec0003800000 */
[----:B------:R-:W-:Y:S01]  /*5970*/  HFMA2 R43, -RZ, RZ, 0, 0 ;  /* 0x00000000ff2b7431 */ /* 0x000fe200000001ff */
[----:B------:R-:W-:Y:S01]  /*5980*/  ISETP.NE.AND P1, PT, R47, RZ, PT ;  /* 0x000000ff2f00720c */ /* 0x000fe20003f25270 */
[----:B------:R-:W-:Y:S01]  /*5990*/  IMAD.U32 R0, RZ, RZ, UR56 ;  /* 0x00000038ff007e24 */ /* 0x000fe2000f8e00ff */
[----:B------:R-:W-:Y:S11]  /*59a0*/  BSSY B0, `(.L_x_91) ;  /* 0x0000005000007945 */ /* 0x000ff60003800000 */
[----:B------:R-:W-:Y:S05]  /*59b0*/  @P1 BRA `(.L_x_92) ;  /* 0x00000000000c1947 */ /* 0x000fea0003800000 */
[----:B------:R-:W-:Y:S04]  /*59c0*/  SHF.L.U32 R4, R45, 0x1f, RZ ;  /* 0x0000001f2d047819 */ /* 0x000fe800000006ff */
[----:B------:R-:W1:Y:S02]  /*59d0*/  SYNCS.PHASECHK.TRANS64.TRYWAIT P1, [R2+URZ+0x70], R4 ;  /* 0x00007004020075a7 */ /* 0x000e6400080211ff */
[----:B-1----:R-:W-:Y:S05]  /*59e0*/  @!P1 BRA `(.L_x_93) ;  /* 0x0000001c00e49947 */ /* 0x002fea0003800000 */
.L_x_92:
[----:B------:R-:W-:Y:S05]  /*59f0*/  BSYNC B0 ;  /* 0x0000000000007941 */ /* 0x000fea0003800000 */
.L_x_91:
[----:B------:R-:W-:Y:S01]  /*5a00*/  ISETP.NE.AND P1, PT, R76, RZ, PT ;  /* 0x000000ff4c00720c */ /* 0x000fe20003f25270 */
[----:B------:R-:W-:Y:S01]  /*5a10*/  IMAD.MOV.U32 R42, RZ, RZ, RZ ;  /* 0x000000ffff2a7224 */ /* 0x000fe200078e00ff */
[----:B------:R-:W-:Y:S02]  /*5a20*/  CS2R R40, SRZ ;  /* 0x0000000000287805 */ /* 0x000fe4000001ff00 */
[----:B------:R-:W-:Y:S02]  /*5a30*/  CS2R R50, SRZ ;  /* 0x0000000000327805 */ /* 0x000fe4000001ff00 */
[----:B------:R-:W-:Y:S07]  /*5a40*/  CS2R R48, SRZ ;  /* 0x0000000000307805 */ /* 0x000fee000001ff00 */
[----:B-1----:R-:W-:Y:S01]  /*5a50*/  @P1 IMAD R2, R0, 0x800, R64 ;  /* 0x0000080000021824 */ /* 0x002fe200078e0240 */
[----:B------:R-:W-:Y:S05]  /*5a60*/  @P1 WARPSYNC.ALL ;  /* 0x0000000000001948 */ /* 0x000fea0003800000 */
[----:B------:R-:W-:Y:S01]  /*5a70*/  @P1 LEA R2, R2, UR48, 0x1 ;  /* 0x0000003002021c11 */ /* 0x000fe2000f8e08ff */
[----:B------:R-:W-:Y:S04]  /*5a80*/  UIADD3 UR5, UPT, UPT, UR56, 0x1, URZ ;  /* 0x0000000138057890 */ /* 0x000fe8000fffe0ff */
[----:B------:R1:W3:Y:S01]  /*5a90*/  @P1 LDSM.16.M88.4 R40, [R2+0x200] ;  /* 0x000200000228183b */ /* 0x0002e20000000200 */
[----:B------:R-:W-:Y:S01]  /*5aa0*/  UISETP.NE.AND UP0, UPT, UR5, 0x3, UPT ;  /* 0x000000030500788c */ /* 0x000fe2000bf05270 */
[----:B------:R-:W-:Y:S03]  /*5ab0*/  @P1 IMAD R0, R69, 0x2, R2 ;  /* 0x0000000245001824 */ /* 0x000fe600078e0202 */
[----:B------:R-:W-:Y:S02]  /*5ac0*/  USEL UR4, URZ, 0x1, UP0 ;  /* 0x00000001ff047887 */ /* 0x000fe40008000000 */
[----:B------:R1:W4:Y:S01]  /*5ad0*/  @P1 LDSM.16.M88.4 R48, [R0+0x200] ;  /* 0x000200000030183b */ /* 0x0003220000000200 */
[----:B------:R-:W-:Y:S03]  /*5ae0*/  USEL UR5, UR5, URZ, UP0 ;  /* 0x000000ff05057287 */ /* 0x000fe60008000000 */
[----:B------:R-:W-:Y:S03]  /*5af0*/  LOP3.LUT R45, R45, UR4, RZ, 0x3c, !PT ;  /* 0x000000042d2d7c12 */ /* 0x000fe6000f8e3cff */
[----:B------:R-:W-:Y:S02]  /*5b00*/  IMAD.U32 R46, RZ, RZ, UR5 ;  /* 0x00000005ff2e7e24 */ /* 0x000fe4000f8e00ff */
.L_x_90:
[----:B------:R-:W-:Y:S05]  /*5b10*/  BSYNC B1 ;  /* 0x0000000000017941 */ /* 0x000fea0003800000 */
.L_x_89:
[----:B-1----:R-:W-:Y:S04]  /*5b20*/  SHF.R.U32.HI R0, RZ, 0x15, R34 ;  /* 0x00000015ff007819 */ /* 0x002fe80000011622 */
[----:B------:R-:W-:Y:S01]  /*5b30*/  LOP3.LUT P1, RZ, R0, 0x3, R65, 0x48, !PT ;  /* 0x0000000300ff7812 */ /* 0x000fe20007824841 */
[----:B------:R-:W-:Y:S01]  /*5b40*/  @!UPT UIADD3 URZ, UPT, UPT, URZ, URZ, URZ ;  /* 0x000000fffffff290 */ /* 0x000fe2000fffe0ff */
[----:B--2---:R-:W-:Y:S11]  /*5b50*/  @P0 BRA `(.L_x_94) ;  /* 0x0000000000080947 */ /* 0x004ff60003800000 */
[----:B------:R-:W1:Y:S02]  /*5b60*/  SYNCS.PHASECHK.TRANS64.TRYWAIT P0, [R44+URZ+0xd0], R3 ;  /* 0x0000d0032c0075a7 */ /* 0x000e6400080011ff */
[----:B-1----:R-:W-:Y:S05]  /*5b70*/  @!P0 BRA `(.L_x_95) ;  /* 0x0000001c00948947 */ /* 0x002fea0003800000 */
.L_x_94:
[----:B------:R-:W-:Y:S05]  /*5b80*/  @!P1 BRA `(.L_x_96) ;  /* 0x0000000000409947 */ /* 0x000fea0003800000 */
[----:B------:R-:W2:Y:S01]  /*5b90*/  LDCU.64 UR8, c[0x4][0x70] ;  /* 0x01000e00ff0877ac */ /* 0x000ea20008000a00 */
[----:B-1----:R-:W-:Y:S01]  /*5ba0*/  MOV R3, 0x0 ;  /* 0x0000000000037802 */ /* 0x002fe20000000f00 */
[----:B------:R-:W-:Y:S02]  /*5bb0*/  HFMA2 R12, -RZ, RZ, 0, 5.9604644775390625e-08 ;  /* 0x00000001ff0c7431 */ /* 0x000fe400000001ff */
[----:B------:R-:W-:Y:S02]  /*5bc0*/  IMAD.MOV.U32 R8, RZ, RZ, 0x192 ;  /* 0x00000192ff087424 */ /* 0x000fe400078e00ff */
[----:B------:R-:W-:Y:S01]  /*5bd0*/  IMAD.MOV.U32 R13, RZ, RZ, RZ ;  /* 0x000000ffff0d7224 */ /* 0x000fe200078e00ff */
[----:B------:R-:W1:Y:S01]  /*5be0*/  LDCU.64 UR6, c[0x4][0x78] ;  /* 0x01000f00ff0677ac */ /* 0x000e620008000a00 */
[----:B------:R-:W3:Y:S01]  /*5bf0*/  LDC.64 R2, c[0x4][R3] ;  /* 0x0100000003027b82 */ /* 0x000ee20000000a00 */
[----:B------:R-:W5:Y:S01]  /*5c00*/  LDCU.64 UR4, c[0x4][0x10] ;  /* 0x01000200ff0477ac */ /* 0x000f620008000a00 */
[----:B--2---:R-:W-:Y:S01]  /*5c10*/  MOV R5, UR9 ;  /* 0x0000000900057c02 */ /* 0x004fe20008000f00 */
[----:B------:R-:W-:Y:S01]  /*5c20*/  IMAD.U32 R4, RZ, RZ, UR8 ;  /* 0x00000008ff047e24 */ /* 0x000fe2000f8e00ff */
[----:B-1----:R-:W-:Y:S01]  /*5c30*/  MOV R7, UR7 ;  /* 0x0000000700077c02 */ /* 0x002fe20008000f00 */
[----:B------:R-:W-:Y:S01]  /*5c40*/  IMAD.U32 R6, RZ, RZ, UR6 ;  /* 0x00000006ff067e24 */ /* 0x000fe2000f8e00ff */
[----:B-----5:R-:W-:Y:S01]  /*5c50*/  MOV R11, UR5 ;  /* 0x00000005000b7c02 */ /* 0x020fe20008000f00 */
[----:B------:R-:W-:Y:S02]  /*5c60*/  IMAD.U32 R10, RZ, RZ, UR4 ;  /* 0x00000004ff0a7e24 */ /* 0x000fe4000f8e00ff */
[----:B------:R-:W-:Y:S07]  /*5c70*/  LEPC R20, `(.L_x_96) ;  /* 0x000000001014794e */ /* 0x000fee0000000000 */
[----:B---34-:R-:W-:Y:S05]  /*5c80*/  CALL.ABS.NOINC R2 ;  /* 0x0000000002007343 */ /* 0x018fea0003c00000 */
.L_x_96:
[----:B------:R-:W-:Y:S05]  /*5c90*/  WARPSYNC.ALL ;  /* 0x0000000000007948 */ /* 0x000fea0003800000 */
[----:B------:R-:W-:Y:S01]  /*5ca0*/  R2UR UR4, R34 ;  /* 0x00000000220472ca */ /* 0x000fe200000e0000 */
[----:B-1-3--:R-:W-:Y:S01]  /*5cb0*/  HADD2.F32 R3, -RZ, R40.H0_H0 ;  /* 0x20000028ff037230 */ /* 0x00afe20000004100 */
[----:B------:R-:W-:Y:S01]  /*5cc0*/  SHF.L.U32 R75, R69, 0x1, RZ ;  /* 0x00000001454b7819 */ /* 0x000fe200000006ff */
[----:B------:R-:W-:Y:S01]  /*5cd0*/  HADD2.F32 R20, -RZ, R42.H0_H0 ;  /* 0x2000002aff147230 */ /* 0x000fe20000004100 */
[----:B------:R-:W-:Y:S01]  /*5ce0*/  ISETP.NE.AND P0, PT, R70, RZ, PT ;  /* 0x000000ff4600720c */ /* 0x000fe20003f05270 */
[----:B------:R-:W-:Y:S08]  /*5cf0*/  BSSY.RECONVERGENT B0, `(.L_x_97) ;  /* 0x000004d000007945 */ /* 0x000ff00003800200 */
[----:B------:R-:W1:Y:S02]  /*5d00*/  LDTM.16dp256bit.x4 R4, tmem[UR4] ;  /* 0x00000004000479ee */ /* 0x000e640008120000 */
[C---:B-1----:R-:W-:Y:S01]  /*5d10*/  FMUL R0, R33.reuse, R4 ;  /* 0x0000000421007220 */ /* 0x042fe20000400000 */
[----:B------:R-:W-:Y:S02]  /*5d20*/  HADD2.F32 R4, -RZ, R40.H1_H1 ;  /* 0x30000028ff047230 */ /* 0x000fe40000004100 */
[----:B------:R-:W-:Y:S01]  /*5d30*/  FMUL R2, R33, R5 ;  /* 0x0000000521027220 */ /* 0x000fe20000400000 */
[--C-:B------:R-:W-:Y:S02]  /*5d40*/  HADD2.F32 R5, -RZ, R41.reuse.H0_H0 ;  /* 0x20000029ff057230 */ /* 0x100fe40000004100 */
[----:B------:R-:W-:Y:S01]  /*5d50*/  FFMA R0, R35, R3, R0 ;  /* 0x0000000323007223 */ /* 0x000fe20000000000 */
[----:B------:R-:W-:Y:S01]  /*5d60*/  FMUL R3, R33, R6 ;  /* 0x0000000621037220 */ /* 0x000fe20000400000 */
[----:B------:R-:W-:Y:S02]  /*5d70*/  HADD2.F32 R6, -RZ, R41.H1_H1 ;  /* 0x30000029ff067230 */ /* 0x000fe40000004100 */
[----:B------:R-:W-:Y:S01]  /*5d80*/  FFMA R2, R35, R4, R2 ;  /* 0x0000000423027223 */ /* 0x000fe20000000002 */
[----:B------:R-:W-:Y:S01]  /*5d90*/  FMUL R7, R33, R7 ;  /* 0x0000000721077220 */ /* 0x000fe20000400000 */
[----:B------:R-:W-:Y:S01]  /*5da0*/  FFMA R3, R35, R5, R3 ;  /* 0x0000000523037223 */ /* 0x000fe20000000003 */
[C---:B------:R-:W-:Y:S01]  /*5db0*/  FMUL R4, R33.reuse, R8 ;  /* 0x0000000821047220 */ /* 0x040fe20000400000 */
[----:B------:R-:W-:Y:S01]  /*5dc0*/  FMUL R5, R33, R9 ;  /* 0x0000000921057220 */ /* 0x000fe20000400000 */
[----:B------:R-:W-:Y:S01]  /*5dd0*/  F2FP.F16.F32.PACK_AB R36, R2, R0 ;  /* 0x000000000224723e */ /* 0x000fe200000000ff */
[C---:B------:R-:W-:Y:S01]  /*5de0*/  FFMA R7, R35.reuse, R6, R7 ;  /* 0x0000000623077223 */ /* 0x040fe20000000007 */
[----:B------:R-:W-:Y:S02]  /*5df0*/  HADD2.F32 R0, -RZ, R42.H1_H1 ;  /* 0x3000002aff007230 */ /* 0x000fe40000004100 */
[----:B------:R-:W-:Y:S01]  /*5e00*/  FFMA R4, R35, R20, R4 ;  /* 0x0000001423047223 */ /* 0x000fe20000000004 */
[--C-:B------:R-:W-:Y:S02]  /*5e10*/  HADD2.F32 R2, -RZ, R43.reuse.H0_H0 ;  /* 0x2000002bff027230 */ /* 0x100fe40000004100 */
[----:B------:R-:W-:Y:S01]  /*5e20*/  FMUL R6, R33, R10 ;  /* 0x0000000a21067220 */ /* 0x000fe20000400000 */
[----:B------:R-:W-:Y:S01]  /*5e30*/  F2FP.F16.F32.PACK_AB R37, R7, R3 ;  /* 0x000000030725723e */ /* 0x000fe200000000ff */
[----:B------:R-:W-:Y:S02]  /*5e40*/  HADD2.F32 R3, -RZ, R43.H1_H1 ;  /* 0x3000002bff037230 */ /* 0x000fe40000004100 */
[----:B------:R-:W-:Y:S01]  /*5e50*/  FFMA R5, R35, R0, R5 ;  /* 0x0000000023057223 */ /* 0x000fe20000000005 */
[C---:B------:R-:W-:Y:S01]  /*5e60*/  FMUL R11, R33.reuse, R11 ;  /* 0x0000000b210b7220 */ /* 0x040fe20000400000 */
[--C-:B----4-:R-:W-:Y:S02]  /*5e70*/  HADD2.F32 R7, -RZ, R48.reuse.H0_H0 ;  /* 0x20000030ff077230 */ /* 0x110fe40000004100 */
[C---:B------:R-:W-:Y:S01]  /*5e80*/  FMUL R8, R33.reuse, R12 ;  /* 0x0000000c21087220 */ /* 0x040fe20000400000 */
[----:B------:R-:W-:Y:S02]  /*5e90*/  HADD2.F32 R0, -RZ, R48.H1_H1 ;  /* 0x30000030ff007230 */ /* 0x000fe40000004100 */
[----:B------:R-:W-:Y:S01]  /*5ea0*/  FMUL R9, R33, R13 ;  /* 0x0000000d21097220 */ /* 0x000fe20000400000 */
[C---:B------:R-:W-:Y:S01]  /*5eb0*/  FFMA R6, R35.reuse, R2, R6 ;  /* 0x0000000223067223 */ /* 0x040fe20000000006 */
[C---:B------:R-:W-:Y:S01]  /*5ec0*/  FFMA R11, R35.reuse, R3, R11 ;  /* 0x00000003230b7223 */ /* 0x040fe2000000000b */
[C---:B------:R-:W-:Y:S01]  /*5ed0*/  FFMA R8, R35.reuse, R7, R8 ;  /* 0x0000000723087223 */ /* 0x040fe20000000008 */
[----:B------:R-:W-:Y:S01]  /*5ee0*/  FFMA R9, R35, R0, R9 ;  /* 0x0000000023097223 */ /* 0x000fe20000000009 */
[--C-:B------:R-:W-:Y:S02]  /*5ef0*/  HADD2.F32 R2, -RZ, R49.reuse.H0_H0 ;  /* 0x20000031ff027230 */ /* 0x100fe40000004100 */
[C---:B------:R-:W-:Y:S01]  /*5f00*/  FMUL R10, R33.reuse, R14 ;  /* 0x0000000e210a7220 */ /* 0x040fe20000400000 */
[----:B------:R-:W-:Y:S02]  /*5f10*/  HADD2.F32 R0, -RZ, R49.H1_H1 ;  /* 0x30000031ff007230 */ /* 0x000fe40000004100 */
[----:B------:R-:W-:Y:S01]  /*5f20*/  FMUL R15, R33, R15 ;  /* 0x0000000f210f7220 */ /* 0x000fe20000400000 */
[----:B------:R-:W-:Y:S01]  /*5f30*/  F2FP.F16.F32.PACK_AB R38, R5, R4 ;  /* 0x000000040526723e */ /* 0x000fe200000000ff */
[----:B------:R-:W-:Y:S01]  /*5f40*/  FFMA R10, R35, R2, R10 ;  /* 0x00000002230a7223 */ /* 0x000fe2000000000a */
[----:B------:R-:W-:Y:S01]  /*5f50*/  FMUL R12, R33, R16 ;  /* 0x00000010210c7220 */ /* 0x000fe20000400000 */
[----:B------:R-:W-:Y:S01]  /*5f60*/  FFMA R15, R35, R0, R15 ;  /* 0x00000000230f7223 */ /* 0x000fe2000000000f */
[--C-:B------:R-:W-:Y:S01]  /*5f70*/  HADD2.F32 R0, -RZ, R50.reuse.H0_H0 ;  /* 0x20000032ff007230 */ /* 0x100fe20000004100 */
[----:B------:R-:W-:Y:S01]  /*5f80*/  MOV R5, UR56 ;  /* 0x0000003800057c02 */ /* 0x000fe20008000f00 */
[----:B------:R-:W-:Y:S02]  /*5f90*/  HADD2.F32 R2, -RZ, R50.H1_H1 ;  /* 0x30000032ff027230 */ /* 0x000fe40000004100 */
[C---:B------:R-:W-:Y:S01]  /*5fa0*/  FMUL R13, R33.reuse, R17 ;  /* 0x00000011210d7220 */ /* 0x040fe20000400000 */
[--C-:B------:R-:W-:Y:S02]  /*5fb0*/  HADD2.F32 R3, -RZ, R51.reuse.H0_H0 ;  /* 0x20000033ff037230 */ /* 0x100fe40000004100 */
[C---:B------:R-:W-:Y:S01]  /*5fc0*/  FMUL R14, R33.reuse, R18 ;  /* 0x00000012210e7220 */ /* 0x040fe20000400000 */
[----:B------:R-:W-:Y:S02]  /*5fd0*/  HADD2.F32 R4, -RZ, R51.H1_H1 ;  /* 0x30000033ff047230 */ /* 0x000fe40000004100 */
[----:B------:R-:W-:Y:S01]  /*5fe0*/  FMUL R19, R33, R19 ;  /* 0x0000001321137220 */ /* 0x000fe20000400000 */
[----:B------:R-:W-:Y:S01]  /*5ff0*/  FFMA R12, R35, R0, R12 ;  /* 0x00000000230c7223 */ /* 0x000fe2000000000c */
[----:B------:R-:W-:Y:S01]  /*6000*/  LEA R5, R5, R64, 0xb ;  /* 0x0000004005057211 */ /* 0x000fe200078e58ff */
[C---:B------:R-:W-:Y:S01]  /*6010*/  FFMA R13, R35.reuse, R2, R13 ;  /* 0x00000002230d7223 */ /* 0x040fe2000000000d */
[C---:B------:R-:W-:Y:S01]  /*6020*/  FFMA R14, R35.reuse, R3, R14 ;  /* 0x00000003230e7223 */ /* 0x040fe2000000000e */
[----:B------:R-:W-:Y:S01]  /*6030*/  FFMA R19, R35, R4, R19 ;  /* 0x0000000423137223 */ /* 0x000fe20000000013 */
[----:B------:R-:W-:Y:S02]  /*6040*/  F2FP.F16.F32.PACK_AB R39, R11, R6 ;  /* 0x000000060b27723e */ /* 0x000fe400000000ff */
[----:B------:R-:W-:Y:S02]  /*6050*/  LEA R5, R5, UR48, 0x1 ;  /* 0x0000003005057c11 */ /* 0x000fe4000f8e08ff */
[----:B------:R-:W-:Y:S02]  /*6060*/  F2FP.F16.F32.PACK_AB R8, R9, R8 ;  /* 0x000000080908723e */ /* 0x000fe400000000ff */
[----:B------:R-:W-:Y:S01]  /*6070*/  F2FP.F16.F32.PACK_AB R9, R15, R10 ;  /* 0x0000000a0f09723e */ /* 0x000fe200000000ff */
[----:B------:R1:W-:Y:S01]  /*6080*/  STSM.16.M88.4 [R5+0x200], R36 ;  /* 0x0002002405007844 */ /* 0x0003e20000000200 */
[----:B------:R-:W-:Y:S02]  /*6090*/  F2FP.F16.F32.PACK_AB R10, R13, R12 ;  /* 0x0000000c0d0a723e */ /* 0x000fe400000000ff */
[----:B------:R-:W-:Y:S02]  /*60a0*/  F2FP.F16.F32.PACK_AB R11, R19, R14 ;  /* 0x0000000e130b723e */ /* 0x000fe400000000ff */
[----:B------:R-:W-:Y:S05]  /*60b0*/  IADD3 R0, PT, PT, R75, 0x200, R5 ;  /* 0x000002004b007810 */ /* 0x000fea0007ffe005 */
[----:B------:R1:W-:Y:S01]  /*60c0*/  STSM.16.M88.4 [R0], R8 ;  /* 0x0000000800007844 */ /* 0x0003e20000000200 */
[----:B------:R-:W-:Y:S01]  /*60d0*/  @!PT LDS RZ, [RZ] ;  /* 0x00000000fffff984 */ /* 0x000fe20000000800 */
[----:B------:R-:W-:Y:S01]  /*60e0*/  @!PT LDS RZ, [RZ] ;  /* 0x00000000fffff984 */ /* 0x000fe20000000800 */
[----:B------:R-:W-:Y:S01]  /*60f0*/  @!PT LDS RZ, [RZ] ;  /* 0x00000000fffff984 */ /* 0x000fe20000000800 */
[----:B------:R-:W-:Y:S01]  /*6100*/  @!PT LDS RZ, [RZ] ;  /* 0x00000000fffff984 */ /* 0x000fe20000000800 */
[----:B------:R2:W-:Y:S07]  /*6110*/  MEMBAR.ALL.CTA ;  /* 0x0000000000007992 */ /* 0x0005ee0000008000 */
[----:B--2---:R-:W2:Y:S02]  /*6120*/  FENCE.VIEW.ASYNC.S ;  /* 0x00000000000073c6 */ /* 0x004ea40000000000 */
[----:B--2---:R-:W-:Y:S06]  /*6130*/  BAR.SYNC.DEFER_BLOCKING 0x1, 0x80 ;  /* 0x0042000000007b1d */ /* 0x004fec0000010000 */
[----:B------:R-:W-:Y:S05]  /*6140*/  @P0 BRA `(.L_x_98) ;  /* 0x00000000001c0947 */ /* 0x000fea0003800000 */
[----:B------:R-:W-:Y:S02]  /*6150*/  UIADD3 UR6, UP0, UPT, UR54, 0x680, URZ ;  /* 0x0000068036067890 */ /* 0x000fe4000ff1e0ff */
[----:B------:R-:W-:Y:S02]  /*6160*/  ULEA UR4, UR56, UR48, 0xc ;  /* 0x0000003038047291 */ /* 0x000fe4000f8e60ff */
[----:B------:R-:W-:Y:S02]  /*6170*/  UIADD3.X UR7, UPT, UPT, URZ, UR55, URZ, UP0, !UPT ;  /* 0x00000037ff077290 */ /* 0x000fe400087fe4ff */
[----:B------:R-:W-:Y:S01]  /*6180*/  UIADD3 UR40, UPT, UPT, UR4, 0x200, URZ ;  /* 0x0000020004287890 */ /* 0x000fe2000fffe0ff */
[----:B------:R-:W-:Y:S08]  /*6190*/  UMOV UR43, UR36 ;  /* 0x00000024002b7c82 */ /* 0x000ff00008000000 */
[----:B------:R2:W-:Y:S02]  /*61a0*/  UTMASTG.3D [UR40], [UR6] ;  /* 0x00000028060073b5 */ /* 0x0005e40008010000 */
[----:B--2---:R0:W-:Y:S02]  /*61b0*/  UTMACMDFLUSH ;  /* 0x00000000000079b7 */ /* 0x0041e40000000000 */
.L_x_98:
[----:B------:R-:W-:Y:S05]  /*61c0*/  BSYNC.RECONVERGENT B0 ;  /* 0x0000000000007941 */ /* 0x000fea0003800200 */
.L_x_97:
[----:B------:R-:W-:Y:S01]  /*61d0*/  UIADD3 UR40, UPT, UPT, UR56, 0x1, URZ ;  /* 0x0000000138287890 */ /* 0x000fe2000fffe0ff */
[----:B------:R-:W-:Y:S03]  /*61e0*/  BSSY.RECONVERGENT B0, `(.L_x_99) ;  /* 0x0000005000007945 */ /* 0x000fe60003800200 */
[----:B------:R-:W-:Y:S04]  /*61f0*/  UISETP.NE.AND UP0, UPT, UR40, 0x3, UPT ;  /* 0x000000032800788c */ /* 0x000fe8000bf05270 */
[----:B------:R-:W-:Y:S01]  /*6200*/  USEL UR43, UR40, URZ, UP0 ;  /* 0x000000ff282b7287 */ /* 0x000fe20008000000 */
[----:B------:R-:W-:Y:S11]  /*6210*/  @P0 BRA `(.L_x_100) ;  /* 0x0000000000040947 */ /* 0x000ff60003800000 */
[----:B------:R-:W-:Y:S04]  /*6220*/  DEPBAR.LE SB0, 0x1 ;  /* 0x000080400000791a */ /* 0x000fe80000000000 */
.L_x_100:
[----:B------:R-:W-:Y:S05]  /*6230*/  BSYNC.RECONVERGENT B0 ;  /* 0x0000000000007941 */ /* 0x000fea0003800200 */
.L_x_99:
[----:B------:R-:W-:Y:S01]  /*6240*/  BAR.SYNC.DEFER_BLOCKING 0x1, 0x80 ;  /* 0x0042000000007b1d */ /* 0x000fe20000010000 */
[----:B------:R-:W-:Y:S01]  /*6250*/  ISETP.NE.AND P1, PT, R74, RZ, PT ;  /* 0x000000ff4a00720c */ /* 0x000fe20003f25270 */
[----:B------:R-:W-:Y:S01]  /*6260*/  UISETP.NE.AND UP0, UPT, UR50, URZ, UPT ;  /* 0x000000ff3200728c */ /* 0x000fe2000bf05270 */
[----:B------:R-:W-:Y:S11]  /*6270*/  LEA R2, R46, UR48, 0x3 ;  /* 0x000000302e027c11 */ /* 0x000ff6000f8e18ff */
[----:B------:R-:W-:Y:S01]  /*6280*/  @P1 SHF.L.U32 R3, R45, 0x1f, RZ ;  /* 0x0000001f2d031819 */ /* 0x000fe200000006ff */
[----:B------:R-:W-:Y:S06]  /*6290*/  BRA.U !UP0, `(.L_x_101) ;  /* 0x0000000108247547 */ /* 0x000fec000b800000 */
[----:B------:R-:W-:Y:S01]  /*62a0*/  IMAD.U32 R4, RZ, RZ, UR49 ;  /* 0x00000031ff047e24 */ /* 0x000fe2000f8e00ff */
[----:B-1----:R-:W-:Y:S01]  /*62b0*/  MOV R0, UR37 ;  /* 0x0000002500007c02 */ /* 0x002fe20008000f00 */
[----:B------:R-:W-:Y:S03]  /*62c0*/  UIADD3 UR49, UPT, UPT, UR49, 0x1, URZ ;  /* 0x0000000131317890 */ /* 0x000fe6000fffe0ff */
[----:B------:R-:W-:Y:S01]  /*62d0*/  @P1 LEA R4, R4, UR48, 0x3 ;  /* 0x0000003004041c11 */ /* 0x000fe2000f8e18ff */
[----:B------:R-:W-:Y:S04]  /*62e0*/  UISETP.NE.AND UP0, UPT, UR49, 0x3, UPT ;  /* 0x000000033100788c */ /* 0x000fe8000bf05270 */
[----:B------:R-:W-:Y:S01]  /*62f0*/  @P1 VIADD R4, R4, 0x88 ;  /* 0x0000008804041836 */ /* 0x000fe20000000000 */
[----:B------:R-:W-:Y:S04]  /*6300*/  USEL UR49, UR49, URZ, UP0 ;  /* 0x000000ff31317287 */ /* 0x000fe80008000000 */
[----:B------:R-:W-:Y:S04]  /*6310*/  @P1 PRMT R0, R0, 0x654, R4 ;  /* 0x0000065400001816 */ /* 0x000fe80000000004 */
[----:B------:R2:W-:Y:S04]  /*6320*/  @P1 SYNCS.ARRIVE.TRANS64.RED.A1T0 RZ, [R0+URZ], RZ ;  /* 0x000000ff00ff19a7 */ /* 0x0005e800081004ff */
.L_x_101:
[----:B------:R-:W3:Y:S01]  /*6330*/  @P1 SYNCS.PHASECHK.TRANS64.TRYWAIT P0, [R2+URZ+0x70], R3 ;  /* 0x00007003020015a7 */ /* 0x000ee200080011ff */
[----:B------:R-:W-:Y:S01]  /*6340*/  BSSY B1, `(.L_x_102) ;  /* 0x0000013000017945 */ /* 0x000fe20003800000 */
[----:B---3--:R-:W-:Y:S03]  /*6350*/  @P1 SEL R47, RZ, 0x1, !P0 ;  /* 0x00000001ff2f1807 */ /* 0x008fe60004000000 */
[----:B------:R-:W-:Y:S05]  /*6360*/  @!P1 BRA `(.L_x_103) ;  /* 0x0000000000409947 */ /* 0x000fea0003800000 */
[----:B------:R-:W-:Y:S01]  /*6370*/  ISETP.NE.AND P1, PT, R76, RZ, PT ;  /* 0x000000ff4c00720c */ /* 0x000fe20003f25270 */
[----:B------:R-:W-:Y:S01]  /*6380*/  BSSY B0, `(.L_x_104) ;  /* 0x0000009000007945 */ /* 0x000fe20003800000 */
[----:B------:R-:W-:Y:S11]  /*6390*/  ISETP.NE.AND P0, PT, R47, RZ, PT ;  /* 0x000000ff2f00720c */ /* 0x000ff60003f05270 */
[----:B------:R-:W-:Y:S05]  /*63a0*/  @P1 IMAD R3, R46, 0x800, R64 ;  /* 0x000008002e031824 */ /* 0x000fea00078e0240 */
[----:B------:R-:W-:Y:S05]  /*63b0*/  @P1 LEA R3, R3, UR48, 0x1 ;  /* 0x0000003003031c11 */ /* 0x000fea000f8e08ff */
[----:B-12---:R-:W-:Y:S01]  /*63c0*/  @P1 IMAD.IADD R0, R75, 0x1, R3 ;  /* 0x000000014b001824 */ /* 0x006fe200078e0203 */
[----:B------:R-:W-:Y:S06]  /*63d0*/  @P0 BRA `(.L_x_105) ;  /* 0x00000000000c0947 */ /* 0x000fec0003800000 */
[----:B------:R-:W-:Y:S04]  /*63e0*/  SHF.L.U32 R45, R45, 0x1f, RZ ;  /* 0x0000001f2d2d7819 */ /* 0x000fe800000006ff */
[----:B------:R-:W1:Y:S02]  /*63f0*/  SYNCS.PHASECHK.TRANS64.TRYWAIT P0, [R2+URZ+0x70], R45 ;  /* 0x0000702d020075a7 */ /* 0x000e6400080011ff */
[----:B-1----:R-:W-:Y:S05]  /*6400*/  @!P0 BRA `(.L_x_106) ;  /* 0x0000001400848947 */ /* 0x002fea0003800000 */
.L_x_105:
[----:B------:R-:W-:Y:S05]  /*6410*/  BSYNC B0 ;  /* 0x0000000000007941 */ /* 0x000fea0003800000 */
.L_x_104:
[----:B------:R-:W-:Y:S11]  /*6420*/  ISETP.NE.AND P0, PT, R76, RZ, PT ;  /* 0x000000ff4c00720c */ /* 0x000ff60003f05270 */
[----:B------:R-:W-:Y:S02]  /*6430*/  @!UPT UIADD3 URZ, UPT, UPT, URZ, URZ, URZ ;  /* 0x000000fffffff290 */ /* 0x000fe4000fffe0ff */
[----:B------:R-:W-:Y:S05]  /*6440*/  @P0 WARPSYNC.ALL ;  /* 0x0000000000000948 */ /* 0x000fea0003800000 */
[----:B------:R3:W4:Y:S04]  /*6450*/  @P0 LDSM.16.M88.4 R40, [R3+0x200] ;  /* 0x000200000328083b */ /* 0x0007280000000200 */
[----:B------:R3:W2:Y:S02]  /*6460*/  @P0 LDSM.16.M88.4 R48, [R0+0x200] ;  /* 0x000200000030083b */ /* 0x0006a40000000200 */
.L_x_103:
[----:B------:R-:W-:Y:S05]  /*6470*/  BSYNC B1 ;  /* 0x0000000000017941 */ /* 0x000fea0003800000 */
.L_x_102:
[----:B-123--:R-:W-:Y:S05]  /*6480*/  VIADD R0, R34, 0x20 ;  /* 0x0000002022007836 */ /* 0x00efea0000000000 */
[----:B------:R-:W-:Y:S04]  /*6490*/  SHF.R.U32.HI R0, RZ, 0x15, R0 ;  /* 0x00000015ff007819 */ /* 0x000fe80000011600 */
[----:B------:R-:W-:Y:S11]  /*64a0*/  LOP3.LUT P0, RZ, R0, 0x3, R65, 0x48, !PT ;  /* 0x0000000300ff7812 */ /* 0x000ff60007804841 */
[----:B------:R-:W-:Y:S02]  /*64b0*/  @!UPT UIADD3 URZ, UPT, UPT, URZ, URZ, URZ ;  /* 0x000000fffffff290 */ /* 0x000fe4000fffe0ff */
[----:B------:R-:W-:Y:S05]  /*64c0*/  @!P0 BRA `(.L_x_107) ;  /* 0x0000000000408947 */ /* 0x000fea0003800000 */
[----:B------:R-:W1:Y:S01]  /*64d0*/  LDCU.64 UR8, c[0x4][0x70] ;  /* 0x01000e00ff0877ac */ /* 0x000e620008000a00 */
[----:B------:R-:W-:Y:S01]  /*64e0*/  MOV R3, 0x0 ;  /* 0x0000000000037802 */ /* 0x000fe20000000f00 */
[----:B------:R-:W-:Y:S02]  /*64f0*/  HFMA2 R12, -RZ, RZ, 0, 5.9604644775390625e-08 ;  /* 0x00000001ff0c7431 */ /* 0x000fe400000001ff */
[----:B------:R-:W-:Y:S02]  /*6500*/  IMAD.MOV.U32 R8, RZ, RZ, 0x192 ;  /* 0x00000192ff087424 */ /* 0x000fe400078e00ff */
[----:B------:R-:W-:Y:S01]  /*6510*/  IMAD.MOV.U32 R13, RZ, RZ, RZ ;  /* 0x000000ffff0d7224 */ /* 0x000fe200078e00ff */
[----:B------:R-:W2:Y:S01]  /*6520*/  LDCU.64 UR6, c[0x4][0x78] ;  /* 0x01000f00ff0677ac */ /* 0x000ea20008000a00 */
[----:B------:R-:W3:Y:S01]  /*6530*/  LDC.64 R2, c[0x4][R3] ;  /* 0x0100000003027b82 */ /* 0x000ee20000000a00 */
[----:B------:R-:W5:Y:S01]  /*6540*/  LDCU.64 UR4, c[0x4][0x10] ;  /* 0x01000200ff0477ac */ /* 0x000f620008000a00 */
[----:B-1----:R-:W-:Y:S01]  /*6550*/  MOV R5, UR9 ;  /* 0x0000000900057c02 */ /* 0x002fe20008000f00 */
[----:B------:R-:W-:Y:S01]  /*6560*/  IMAD.U32 R4, RZ, RZ, UR8 ;  /* 0x00000008ff047e24 */ /* 0x000fe2000f8e00ff */
[----:B--2---:R-:W-:Y:S01]  /*6570*/  MOV R7, UR7 ;  /* 0x0000000700077c02 */ /* 0x004fe20008000f00 */
[----:B------:R-:W-:Y:S01]  /*6580*/  IMAD.U32 R6, RZ, RZ, UR6 ;  /* 0x00000006ff067e24 */ /* 0x000fe2000f8e00ff */
[----:B-----5:R-:W-:Y:S01]  /*6590*/  MOV R11, UR5 ;  /* 0x00000005000b7c02 */ /* 0x020fe20008000f00 */
[----:B------:R-:W-:Y:S02]  /*65a0*/  IMAD.U32 R10, RZ, RZ, UR4 ;  /* 0x00000004ff0a7e24 */ /* 0x000fe4000f8e00ff */
[----:B------:R-:W-:Y:S07]  /*65b0*/  LEPC R20, `(.L_x_107) ;  /* 0x000000001014794e */ /* 0x000fee0000000000 */
[----:B---34-:R-:W-:Y:S05]  /*65c0*/  CALL.ABS.NOINC R2 ;  /* 0x0000000002007343 */ /* 0x018fea0003c00000 */
.L_x_107:
[----:B------:R-:W-:Y:S01]  /*65d0*/  ISETP.NE.AND P0, PT, R70, RZ, PT ;  /* 0x000000ff4600720c */ /* 0x000fe20003f05270 */
[----:B------:R-:W-:Y:S05]  /*65e0*/  WARPSYNC.ALL ;  /* 0x0000000000007948 */ /* 0x000fea0003800000 */
[----:B------:R-:W-:Y:S01]  /*65f0*/  R2UR UR4, R34 ;  /* 0x00000000220472ca */ /* 0x000fe200000e0000 */
[--C-:B----4-:R-:W-:Y:S01]  /*6600*/  HADD2.F32 R20, -RZ, R40.reuse.H0_H0 ;  /* 0x20000028ff147230 */ /* 0x110fe20000004100 */
[----:B------:R-:W-:Y:S01]  /*6610*/  R2UR UR5, R44 ;  /* 0x000000002c0572ca */ /* 0x000fe200000e0000 */
[----:B------:R-:W-:Y:S01]  /*6620*/  HADD2.F32 R21, -RZ, R40.H1_H1 ;  /* 0x30000028ff157230 */ /* 0x000fe20000004100 */
[----:B------:R-:W-:Y:S01]  /*6630*/  BSSY.RECONVERGENT B0, `(.L_x_108) ;  /* 0x0000053000007945 */ /* 0x000fe20003800200 */
[--C-:B------:R-:W-:Y:S02]  /*6640*/  HADD2.F32 R34, -RZ, R41.reuse.H0_H0 ;  /* 0x20000029ff227230 */ /* 0x100fe40000004100 */
[----:B------:R-:W-:Y:S02]  /*6650*/  HADD2.F32 R36, -RZ, R41.H1_H1 ;  /* 0x30000029ff247230 */ /* 0x000fe40000004100 */
[--C-:B------:R-:W-:Y:S02]  /*6660*/  HADD2.F32 R37, -RZ, R42.reuse.H0_H0 ;  /* 0x2000002aff257230 */ /* 0x100fe40000004100 */
[----:B------:R-:W-:Y:S02]  /*6670*/  HADD2.F32 R38, -RZ, R42.H1_H1 ;  /* 0x3000002aff267230 */ /* 0x000fe40000004100 */
[----:B------:R-:W1:Y:S01]  /*6680*/  LDTM.16dp256bit.x4 R4, tmem[UR4+0x20] ;  /* 0x00002004000479ee */ /* 0x000e620008120000 */
[----:B------:R-:W-:Y:S01]  /*6690*/  NOP ;  /* 0x0000000000007918 */ /* 0x000fe20000000000 */
[----:B------:R-:W-:Y:S01]  /*66a0*/  UIADD3 UR5, UPT, UPT, UR5, 0xf0, URZ ;  /* 0x000000f005057890 */ /* 0x000fe2000fffe0ff */
[--C-:B------:R-:W-:Y:S02]  /*66b0*/  HADD2.F32 R39, -RZ, R43.reuse.H0_H0 ;  /* 0x2000002bff277230 */ /* 0x100fe40000004100 */
[----:B------:R-:W-:Y:S01]  /*66c0*/  HADD2.F32 R40, -RZ, R43.H1_H1 ;  /* 0x3000002bff287230 */ /* 0x000fe20000004100 */
[----:B------:R-:W-:Y:S01]  /*66d0*/  UPRMT UR5, UR37, 0x654, UR5 ;  /* 0x0000065425057896 */ /* 0x000fe20008000005 */
[--C-:B------:R-:W-:Y:S02]  /*66e0*/  HADD2.F32 R41, -RZ, R48.reuse.H0_H0 ;  /* 0x20000030ff297230 */ /* 0x100fe40000004100 */
[----:B------:R-:W-:Y:S02]  /*66f0*/  HADD2.F32 R42, -RZ, R48.H1_H1 ;  /* 0x30000030ff2a7230 */ /* 0x000fe40000004100 */
[--C-:B------:R-:W-:Y:S02]  /*6700*/  HADD2.F32 R43, -RZ, R49.reuse.H0_H0 ;  /* 0x20000031ff2b7230 */ /* 0x100fe40000004100 */
[----:B------:R-:W-:Y:S02]  /*6710*/  HADD2.F32 R44, -RZ, R49.H1_H1 ;  /* 0x30000031ff2c7230 */ /* 0x000fe40000004100 */
[----:B-1----:R-:W-:Y:S01]  /*6720*/  SYNCS.ARRIVE.TRANS64.RED.A1T0 RZ, [UR5], RZ ;  /* 0x000000ffffff79a7 */ /* 0x002fe20008100405 */
[--C-:B------:R-:W-:Y:S02]  /*6730*/  HADD2.F32 R45, -RZ, R50.reuse.H0_H0 ;  /* 0x20000032ff2d7230 */ /* 0x100fe40000004100 */
[----:B------:R-:W-:Y:S02]  /*6740*/  HADD2.F32 R46, -RZ, R50.H1_H1 ;  /* 0x30000032ff2e7230 */ /* 0x000fe40000004100 */
[--C-:B------:R-:W-:Y:S02]  /*6750*/  HADD2.F32 R47, -RZ, R51.reuse.H0_H0 ;  /* 0x20000033ff2f7230 */ /* 0x100fe40000004100 */
[----:B------:R-:W-:Y:S02]  /*6760*/  HADD2.F32 R48, -RZ, R51.H1_H1 ;  /* 0x30000033ff307230 */ /* 0x000fe40000004100 */
[C---:B------:R-:W-:Y:S01]  /*6770*/  FMUL R4, R33.reuse, R4 ;  /* 0x0000000421047220 */ /* 0x040fe20000400000 */
[C---:B------:R-:W-:Y:S01]  /*6780*/  FMUL R5, R33.reuse, R5 ;  /* 0x0000000521057220 */ /* 0x040fe20000400000 */
[C---:B------:R-:W-:Y:S01]  /*6790*/  FMUL R6, R33.reuse, R6 ;  /* 0x0000000621067220 */ /* 0x040fe20000400000 */
[----:B------:R-:W-:Y:S01]  /*67a0*/  FMUL R7, R33, R7 ;  /* 0x0000000721077220 */ /* 0x000fe20000400000 */
[C---:B------:R-:W-:Y:S01]  /*67b0*/  FFMA R4, R35.reuse, R20, R4 ;  /* 0x0000001423047223 */ /* 0x040fe20000000004 */
[C---:B------:R-:W-:Y:S01]  /*67c0*/  FFMA R5, R35.reuse, R21, R5 ;  /* 0x0000001523057223 */ /* 0x040fe20000000005 */
[C---:B------:R-:W-:Y:S01]  /*67d0*/  FFMA R6, R35.reuse, R34, R6 ;  /* 0x0000002223067223 */ /* 0x040fe20000000006 */
[----:B------:R-:W-:Y:S01]  /*67e0*/  FFMA R7, R35, R36, R7 ;  /* 0x0000002423077223 */ /* 0x000fe20000000007 */
[C---:B------:R-:W-:Y:S01]  /*67f0*/  FMUL R8, R33.reuse, R8 ;  /* 0x0000000821087220 */ /* 0x040fe20000400000 */
[----:B------:R-:W-:Y:S01]  /*6800*/  FMUL R9, R33, R9 ;  /* 0x0000000921097220 */ /* 0x000fe20000400000 */
[----:B------:R-:W-:Y:S01]  /*6810*/  F2FP.F16.F32.PACK_AB R4, R5, R4 ;  /* 0x000000040504723e */ /* 0x000fe200000000ff */
[----:B------:R-:W-:Y:S01]  /*6820*/  FMUL R10, R33, R10 ;  /* 0x0000000a210a7220 */ /* 0x000fe20000400000 */
[----:B------:R-:W-:Y:S01]  /*6830*/  F2FP.F16.F32.PACK_AB R5, R7, R6 ;  /* 0x000000060705723e */ /* 0x000fe200000000ff */
[C---:B------:R-:W-:Y:S01]  /*6840*/  FFMA R8, R35.reuse, R37, R8 ;  /* 0x0000002523087223 */ /* 0x040fe20000000008 */
[----:B------:R-:W-:Y:S01]  /*6850*/  FFMA R9, R35, R38, R9 ;  /* 0x0000002623097223 */ /* 0x000fe20000000009 */
[C---:B------:R-:W-:Y:S01]  /*6860*/  FMUL R11, R33.reuse, R11 ;  /* 0x0000000b210b7220 */ /* 0x040fe20000400000 */
[C---:B------:R-:W-:Y:S01]  /*6870*/  FMUL R0, R33.reuse, R12 ;  /* 0x0000000c21007220 */ /* 0x040fe20000400000 */
[----:B------:R-:W-:Y:S01]  /*6880*/  FMUL R2, R33, R13 ;  /* 0x0000000d21027220 */ /* 0x000fe20000400000 */
[----:B------:R-:W-:Y:S01]  /*6890*/  FFMA R10, R35, R39, R10 ;  /* 0x00000027230a7223 */ /* 0x000fe2000000000a */
[----:B------:R-:W-:Y:S01]  /*68a0*/  FMUL R3, R33, R14 ;  /* 0x0000000e21037220 */ /* 0x000fe20000400000 */
[----:B------:R-:W-:Y:S01]  /*68b0*/  F2FP.F16.F32.PACK_AB R6, R9, R8 ;  /* 0x000000080906723e */ /* 0x000fe200000000ff */
[----:B------:R-:W-:Y:S01]  /*68c0*/  FFMA R11, R35, R40, R11 ;  /* 0x00000028230b7223 */ /* 0x000fe2000000000b */
[C---:B------:R-:W-:Y:S01]  /*68d0*/  FMUL R15, R33.reuse, R15 ;  /* 0x0000000f210f7220 */ /* 0x040fe20000400000 */
[----:B------:R-:W-:Y:S01]  /*68e0*/  FMUL R12, R33, R16 ;  /* 0x00000010210c7220 */ /* 0x000fe20000400000 */
[----:B------:R-:W-:Y:S01]  /*68f0*/  FFMA R0, R35, R41, R0 ;  /* 0x0000002923007223 */ /* 0x000fe20000000000 */
[----:B------:R-:W-:Y:S01]  /*6900*/  MOV R8, UR43 ;  /* 0x0000002b00087c02 */ /* 0x000fe20008000f00 */
[----:B------:R-:W-:Y:S01]  /*6910*/  FMUL R13, R33, R17 ;  /* 0x00000011210d7220 */ /* 0x000fe20000400000 */
[----:B------:R-:W-:Y:S01]  /*6920*/  FFMA R2, R35, R42, R2 ;  /* 0x0000002a23027223 */ /* 0x000fe20000000002 */
[----:B------:R-:W-:Y:S01]  /*6930*/  FMUL R14, R33, R18 ;  /* 0x00000012210e7220 */ /* 0x000fe20000400000 */
[C---:B------:R-:W-:Y:S01]  /*6940*/  FFMA R3, R35.reuse, R43, R3 ;  /* 0x0000002b23037223 */ /* 0x040fe20000000003 */
[----:B------:R-:W-:Y:S01]  /*6950*/  FFMA R15, R35, R44, R15 ;  /* 0x0000002c230f7223 */ /* 0x000fe2000000000f */
[----:B------:R-:W-:Y:S01]  /*6960*/  FMUL R19, R33, R19 ;  /* 0x0000001321137220 */ /* 0x000fe20000400000 */
[C---:B------:R-:W-:Y:S01]  /*6970*/  FFMA R12, R35.reuse, R45, R12 ;  /* 0x0000002d230c7223 */ /* 0x040fe2000000000c */
        /* <DEDUP_REMOVED lines=23> */
[----:B------:R-:W-:Y:S02]  /*6af0*/  UIADD3 UR5, UPT, UPT, UR41, 0x20, URZ ;  /* 0x0000002029057890 */ /* 0x000fe4000fffe0ff */
[----:B------:R-:W-:Y:S02]  /*6b00*/  UIADD3 UR4, UPT, UPT, UR10, 0x200, URZ ;  /* 0x000002000a047890 */ /* 0x000fe4000fffe0ff */
[----:B------:R-:W-:Y:S01]  /*6b10*/  UIADD3.X UR9, UPT, UPT, URZ, UR55, URZ, UP0, !UPT ;  /* 0x00000037ff097290 */ /* 0x000fe200087fe4ff */
[----:B------:R-:W-:Y:S01]  /*6b20*/  UMOV UR6, UR42 ;  /* 0x0000002a00067c82 */ /* 0x000fe20008000000 */
[----:B------:R-:W-:Y:S07]  /*6b30*/  UMOV UR7, UR36 ;  /* 0x0000002400077c82 */ /* 0x000fee0008000000 */
[----:B------:R2:W-:Y:S02]  /*6b40*/  UTMASTG.3D [UR4], [UR8] ;  /* 0x00000004080073b5 */ /* 0x0005e40008010000 */
[----:B--2---:R0:W-:Y:S02]  /*6b50*/  UTMACMDFLUSH ;  /* 0x00000000000079b7 */ /* 0x0041e40000000000 */
.L_x_109:
[----:B------:R-:W-:Y:S05]  /*6b60*/  BSYNC.RECONVERGENT B0 ;  /* 0x0000000000007941 */ /* 0x000fea0003800200 */
.L_x_108:
[----:B------:R-:W-:Y:S01]  /*6b70*/  UIADD3 UR43, UPT, UPT, UR43, 0x1, URZ ;  /* 0x000000012b2b7890 */ /* 0x000fe2000fffe0ff */
[----:B------:R-:W-:Y:S03]  /*6b80*/  BSSY.RECONVERGENT B0, `(.L_x_110) ;  /* 0x0000008000007945 */ /* 0x000fe60003800200 */
[----:B------:R-:W-:Y:S04]  /*6b90*/  UISETP.NE.AND UP0, UPT, UR43, 0x3, UPT ;  /* 0x000000032b00788c */ /* 0x000fe8000bf05270 */
[----:B------:R-:W-:Y:S02]  /*6ba0*/  UISETP.EQ.XOR UP1, UPT, UR40, 0x3, !UP0 ;  /* 0x000000032800788c */ /* 0x000fe4000c722a70 */
[----:B------:R-:W-:Y:S02]  /*6bb0*/  USEL UR56, UR43, URZ, UP0 ;  /* 0x000000ff2b387287 */ /* 0x000fe40008000000 */
[----:B------:R-:W-:Y:S04]  /*6bc0*/  USEL UR4, URZ, 0x1, !UP1 ;  /* 0x00000001ff047887 */ /* 0x000fe8000c800000 */
[----:B------:R-:W-:Y:S01]  /*6bd0*/  ULOP3.LUT UR51, UR51, UR4, URZ, 0x3c, !UPT ;  /* 0x0000000433337292 */ /* 0x000fe2000f8e3cff */
[----:B------:R-:W-:Y:S11]  /*6be0*/  @P0 BRA `(.L_x_111) ;  /* 0x0000000000040947 */ /* 0x000ff60003800000 */
[----:B------:R-:W-:Y:S04]  /*6bf0*/  DEPBAR.LE SB0, 0x1 ;  /* 0x000080400000791a */ /* 0x000fe80000000000 */
.L_x_111:
[----:B------:R-:W-:Y:S05]  /*6c00*/  BSYNC.RECONVERGENT B0 ;  /* 0x0000000000007941 */ /* 0x000fea0003800200 */
.L_x_110:
[----:B------:R-:W-:Y:S01]  /*6c10*/  BAR.SYNC.DEFER_BLOCKING 0x1, 0x80 ;  /* 0x0042000000007b1d */ /* 0x000fe20000010000 */
[----:B------:R-:W-:Y:S01]  /*6c20*/  UISETP.NE.AND UP0, UPT, UR50, -0x2, UPT ;  /* 0xfffffffe3200788c */ /* 0x000fe2000bf05270 */
[----:B------:R-:W-:Y:S08]  /*6c30*/  IADD3 R31, PT, PT, R31, 0x1, RZ ;  /* 0x000000011f1f7810 */ /* 0x000ff00007ffe0ff */
[----:B------:R-:W-:Y:S05]  /*6c40*/  BRA.U !UP0, `(.L_x_112) ;  /* 0x0000000108287547 */ /* 0x000fea000b800000 */
[----:B------:R-:W-:Y:S01]  /*6c50*/  ISETP.NE.AND P0, PT, R74, RZ, PT ;  /* 0x000000ff4a00720c */ /* 0x000fe20003f05270 */
[----:B------:R-:W-:Y:S01]  /*6c60*/  IMAD.U32 R2, RZ, RZ, UR49 ;  /* 0x00000031ff027e24 */ /* 0x000fe2000f8e00ff */
[----:B------:R-:W-:Y:S01]  /*6c70*/  UIADD3 UR49, UPT, UPT, UR49, 0x1, URZ ;  /* 0x0000000131317890 */ /* 0x000fe2000fffe0ff */
[----:B------:R-:W-:Y:S03]  /*6c80*/  IMAD.U32 R0, RZ, RZ, UR37 ;  /* 0x00000025ff007e24 */ /* 0x000fe6000f8e00ff */
[----:B------:R-:W-:Y:S04]  /*6c90*/  UISETP.NE.AND UP0, UPT, UR49, 0x3, UPT ;  /* 0x000000033100788c */ /* 0x000fe8000bf05270 */
[----:B------:R-:W-:Y:S03]  /*6ca0*/  USEL UR49, UR49, URZ, UP0 ;  /* 0x000000ff31317287 */ /* 0x000fe60008000000 */
[----:B------:R-:W-:Y:S05]  /*6cb0*/  @P0 LEA R2, R2, UR48, 0x3 ;  /* 0x0000003002020c11 */ /* 0x000fea000f8e18ff */
[----:B------:R-:W-:Y:S05]  /*6cc0*/  @P0 VIADD R2, R2, 0x88 ;  /* 0x0000008802020836 */ /* 0x000fea0000000000 */
[----:B------:R-:W-:Y:S04]  /*6cd0*/  @P0 PRMT R0, R0, 0x654, R2 ;  /* 0x0000065400000816 */ /* 0x000fe80000000002 */
[----:B------:R2:W-:Y:S03]  /*6ce0*/  @P0 SYNCS.ARRIVE.TRANS64.RED.A1T0 RZ, [R0+URZ], RZ ;  /* 0x000000ff00ff09a7 */ /* 0x0005e600081004ff */
.L_x_112:
[----:B------:R-:W-:Y:S01]  /*6cf0*/  ISETP.NE.AND P2, PT, R71, RZ, PT ;  /* 0x000000ff4700720c */ /* 0x000fe20003f45270 */
[----:B------:R-:W-:Y:S01]  /*6d00*/  UIADD3 UR50, UPT, UPT, UR50, 0x2, URZ ;  /* 0x0000000232327890 */ /* 0x000fe2000fffe0ff */
[----:B------:R-:W-:Y:S01]  /*6d10*/  ISETP.NE.AND P0, PT, R73, 0x2, PT ;  /* 0x000000024900780c */ /* 0x000fe20003f05270 */
[----:B------:R-:W-:Y:S01]  /*6d20*/  IMAD.IADD R20, R29, 0x1, R58 ;  /* 0x000000011d147824 */ /* 0x000fe200078e023a */
[----:B------:R-:W-:Y:S01]  /*6d30*/  ISETP.NE.AND P1, PT, R31, 0x4, PT ;  /* 0x000000041f00780c */ /* 0x000fe20003f25270 */
[----:B------:R-:W-:Y:S01]  /*6d40*/  IMAD.IADD R21, R30, 0x1, R59 ;  /* 0x000000011e157824 */ /* 0x000fe200078e023b */
[----:B------:R-:W-:Y:S02]  /*6d50*/  SEL R2, RZ, 0x1, P0 ;  /* 0x00000001ff027807 */ /* 0x000fe40000000000 */
[----:B--2---:R-:W-:Y:S02]  /*6d60*/  SEL R0, RZ, 0x1, P1 ;  /* 0x00000001ff007807 */ /* 0x004fe40000800000 */
[----:B------:R-:W-:Y:S02]  /*6d70*/  LOP3.LUT R67, R67, R2, RZ, 0x3c, !PT ;  /* 0x0000000243437212 */ /* 0x000fe400078e3cff */
[----:B------:R-:W-:Y:S02]  /*6d80*/  LOP3.LUT R68, R68, R0, RZ, 0x3c, !PT ;  /* 0x0000000044447212 */ /* 0x000fe400078e3cff */
[----:B------:R-:W-:Y:S02]  /*6d90*/  @P2 R2UR UR36, R66 ;  /* 0x00000000422422ca */ /* 0x000fe400000e0000 */
[----:B------:R-:W-:Y:S02]  /*6da0*/  SEL R73, R73, RZ, P0 ;  /* 0x000000ff49497207 */ /* 0x000fe40000000000 */
[----:B------:R-:W-:Y:S01]  /*6db0*/  SEL R31, R31, RZ, P1 ;  /* 0x000000ff1f1f7207 */ /* 0x000fe20000800000 */
[----:B------:R-:W-:Y:S10]  /*6dc0*/  @P2 BRA `(.L_x_113) ;  /* 0xffffffdc00e02947 */ /* 0x000ff4000383ffff */
[----:B------:R-:W-:-:S09]  /*6dd0*/  UISETP.NE.AND UP0, UPT, UR53, URZ, UPT ;  /* 0x000000ff3500728c */ /* 0x000fd2000bf05270 */
[----:B------:R-:W-:Y:S05]  /*6de0*/  BRA.U !UP0, `(.L_x_114) ;  /* 0x0000000108487547 */ /* 0x000fea000b800000 */
[----:B------:R-:W2:Y:S02]  /*6df0*/  LDCU.64 UR4, c[0x0][0x890] ;  /* 0x00011200ff0477ac */ /* 0x000ea40008000a00 */
[----:B--2---:R-:W-:-:S04]  /*6e00*/  UISETP.NE.U32.AND UP0, UPT, UR4, URZ, UPT ;  /* 0x000000ff0400728c */ /* 0x004fc8000bf05070 */
[----:B------:R-:W-:-:S09]  /*6e10*/  UISETP.NE.AND.EX UP0, UPT, UR5, URZ, UPT, UP0 ;  /* 0x000000ff0500728c */ /* 0x000fd2000bf05300 */
[----:B------:R-:W-:Y:S05]  /*6e20*/  BRA.U UP0, `(.L_x_115) ;  /* 0x00000001000c7547 */ /* 0x000fea000b800000 */
[----:B------:R-:W-:-:S13]  /*6e30*/  FSETP.NEU.AND P0, PT, R35, RZ, PT ;  /* 0x000000ff2300720b */ /* 0x000fda0003f0d000 */
[----:B------:R-:W-:Y:S05]  /*6e40*/  @!P0 EXIT ;  /* 0x000000000000894d */ /* 0x000fea0003800000 */
[----:B------:R-:W-:Y:S05]  /*6e50*/  BRA `(.L_x_114) ;  /* 0x00000000002c7947 */ /* 0x000fea0003800000 */
.L_x_115:
[----:B------:R-:W-:Y:S01]  /*6e60*/  ISETP.NE.AND P0, PT, R72, RZ, PT ;  /* 0x000000ff4800720c */ /* 0x000fe20003f05270 */
[----:B------:R-:W-:-:S12]  /*6e70*/  BSSY.RECONVERGENT B0, `(.L_x_114) ;  /* 0x0000009000007945 */ /* 0x000fd80003800200 */
[----:B------:R-:W-:Y:S05]  /*6e80*/  @P0 BRA `(.L_x_116) ;  /* 0x0000000000140947 */ /* 0x000fea0003800000 */
[----:B------:R-:W2:Y:S02]  /*6e90*/  LDCU.64 UR4, c[0x0][0x888] ;  /* 0x00011100ff0477ac */ /* 0x000ea40008000a00 */
[----:B--2---:R-:W-:-:S04]  /*6ea0*/  ISETP.NE.U32.AND P0, PT, RZ, UR4, PT ;  /* 0x00000004ff007c0c */ /* 0x004fc8000bf05070 */
[----:B------:R-:W-:-:S13]  /*6eb0*/  ISETP.NE.AND.EX P0, PT, RZ, UR5, PT, P0 ;  /* 0x00000005ff007c0c */ /* 0x000fda000bf05300 */
[----:B------:R-:W-:Y:S05]  /*6ec0*/  @!P0 EXIT ;  /* 0x000000000000894d */ /* 0x000fea0003800000 */
[----:B------:R-:W-:Y:S05]  /*6ed0*/  BRA `(.L_x_117) ;  /* 0x0000000000087947 */ /* 0x000fea0003800000 */
.L_x_116:
[----:B------:R-:W-:-:S13]  /*6ee0*/  FSETP.NEU.AND P0, PT, R35, RZ, PT ;  /* 0x000000ff2300720b */ /* 0x000fda0003f0d000 */
[----:B------:R-:W-:Y:S05]  /*6ef0*/  @!P0 EXIT ;  /* 0x000000000000894d */ /* 0x000fea0003800000 */
.L_x_117:
[----:B------:R-:W-:Y:S05]  /*6f00*/  BSYNC.RECONVERGENT B0 ;  /* 0x0000000000007941 */ /* 0x000fea0003800200 */
.L_x_114:
[----:B------:R-:W-:Y:S01]  /*6f10*/  ULEA UR4, UR49, UR48, 0x3 ;  /* 0x0000003031047291 */ /* 0x000fe2000f8e18ff */
[----:B------:R-:W-:-:S04]  /*6f20*/  DEPBAR.LE SB0, 0x0 ;  /* 0x000080000000791a */ /* 0x000fc80000000000 */
[----:B------:R-:W-:-:S04]  /*6f30*/  UIADD3 UR4, UPT, UPT, UR4, 0x88, URZ ;  /* 0x0000008804047890 */ /* 0x000fc8000fffe0ff */
[----:B------:R-:W-:-:S09]  /*6f40*/  UPRMT UR4, UR37, 0x654, UR4 ;  /* 0x0000065425047896 */ /* 0x000fd20008000004 */
[----:B------:R-:W-:Y:S01]  /*6f50*/  SYNCS.ARRIVE.TRANS64.RED.A1T0 RZ, [UR4], RZ ;  /* 0x000000ffffff79a7 */ /* 0x000fe20008100404 */
[----:B------:R-:W-:Y:S05]  /*6f60*/  EXIT ;  /* 0x000000000000794d */ /* 0x000fea0003800000 */
.L_x_19:
[----:B--2---:R2:W1:Y:S02]  /*6f70*/  SYNCS.PHASECHK.TRANS64.TRYWAIT P0, [R2+URZ+0x120], R3 ;  /* 0x00012003020075a7 */ /* 0x00446400080011ff */
[----:B-1----:R-:W-:Y:S05]  /*6f80*/  @!P0 NANOSLEEP.SYNCS 0x989680 ;  /* 0x009896800000895d */ /* 0x002fea0003900000 */
[----:B------:R-:W1:Y:S02]  /*6f90*/  @!P0 SYNCS.PHASECHK.TRANS64 P0, [R2+URZ+0x120], R3 ;  /* 0x00012003020085a7 */ /* 0x000e6400080010ff */
[----:B-1----:R-:W-:Y:S05]  /*6fa0*/  @!P0 BRA `(.L_x_19) ;  /* 0xfffffffc00f08947 */ /* 0x002fea000383ffff */
[----:B------:R-:W-:Y:S05]  /*6fb0*/  BRA `(.L_x_118) ;  /* 0xffffffa400987947 */ /* 0x000fea000383ffff */
.L_x_22:
[----:B-1----:R-:W-:-:S07]  /*6fc0*/  MOV R2, UR33 ;  /* 0x0000002100027c02 */ /* 0x002fce0008000f00 */
.L_x_119:
[----:B-1----:R1:W2:Y:S02]  /*6fd0*/  SYNCS.PHASECHK.TRANS64.TRYWAIT P0, [R2+URZ+0x38], R4 ;  /* 0x00003804020075a7 */ /* 0x0022a400080011ff */
[----:B--2---:R-:W-:Y:S05]  /*6fe0*/  @!P0 NANOSLEEP.SYNCS 0x989680 ;  /* 0x009896800000895d */ /* 0x004fea0003900000 */
[----:B------:R-:W2:Y:S02]  /*6ff0*/  @!P0 SYNCS.PHASECHK.TRANS64 P0, [R2+URZ+0x38], R4 ;  /* 0x00003804020085a7 */ /* 0x000ea400080010ff */
[----:B--2---:R-:W-:Y:S05]  /*7000*/  @!P0 BRA `(.L_x_119) ;  /* 0xfffffffc00f08947 */ /* 0x004fea000383ffff */
[----:B------:R-:W-:Y:S05]  /*7010*/  BRA `(.L_x_21) ;  /* 0xffffffa400e87947 */ /* 0x000fea000383ffff */
.L_x_28:
[----:B-1----:R-:W-:-:S07]  /*7020*/  MOV R2, UR17 ;  /* 0x0000001100027c02 */ /* 0x002fce0008000f00 */
.L_x_120:
[----:B-1----:R1:W2:Y:S02]  /*7030*/  SYNCS.PHASECHK.TRANS64.TRYWAIT P0, [R2+URZ+0x38], R4 ;  /* 0x00003804020075a7 */ /* 0x0022a400080011ff */
[----:B--2---:R-:W-:Y:S05]  /*7040*/  @!P0 NANOSLEEP.SYNCS 0x989680 ;  /* 0x009896800000895d */ /* 0x004fea0003900000 */
[----:B------:R-:W2:Y:S02]  /*7050*/  @!P0 SYNCS.PHASECHK.TRANS64 P0, [R2+URZ+0x38], R4 ;  /* 0x00003804020085a7 */ /* 0x000ea400080010ff */
[----:B--2---:R-:W-:Y:S05]  /*7060*/  @!P0 BRA `(.L_x_120) ;  /* 0xfffffffc00f08947 */ /* 0x004fea000383ffff */
[----:B------:R-:W-:Y:S05]  /*7070*/  BRA `(.L_x_27) ;  /* 0xffffffa8008c7947 */ /* 0x000fea000383ffff */
.L_x_32:
[----:B-1----:R1:W2:Y:S02]  /*7080*/  SYNCS.PHASECHK.TRANS64.TRYWAIT P0, [R2+URZ+0xb0], R3 ;  /* 0x0000b003020075a7 */ /* 0x0022a400080011ff */
[----:B--2---:R-:W-:Y:S05]  /*7090*/  @!P0 NANOSLEEP.SYNCS 0x989680 ;  /* 0x009896800000895d */ /* 0x004fea0003900000 */
[----:B------:R-:W2:Y:S02]  /*70a0*/  @!P0 SYNCS.PHASECHK.TRANS64 P0, [R2+URZ+0xb0], R3 ;  /* 0x0000b003020085a7 */ /* 0x000ea400080010ff */
[----:B--2---:R-:W-:Y:S05]  /*70b0*/  @!P0 BRA `(.L_x_32) ;  /* 0xfffffffc00f08947 */ /* 0x004fea000383ffff */
[----:B------:R-:W-:Y:S05]  /*70c0*/  BRA `(.L_x_121) ;  /* 0xffffffac00187947 */ /* 0x000fea000383ffff */
.L_x_36:
[----:B----4-:R-:W-:-:S07]  /*70d0*/  MOV R0, UR5 ;  /* 0x0000000500007c02 */ /* 0x010fce0008000f00 */
.L_x_122:
[----:B-1----:R1:W2:Y:S02]  /*70e0*/  SYNCS.PHASECHK.TRANS64.TRYWAIT P0, [R0+URZ], R2 ;  /* 0x00000002000075a7 */ /* 0x0022a400080011ff */
[----:B--2---:R-:W-:Y:S05]  /*70f0*/  @!P0 NANOSLEEP.SYNCS 0x989680 ;  /* 0x009896800000895d */ /* 0x004fea0003900000 */
[----:B------:R-:W2:Y:S02]  /*7100*/  @!P0 SYNCS.PHASECHK.TRANS64 P0, [R0+URZ], R2 ;  /* 0x00000002000085a7 */ /* 0x000ea400080010ff */
[----:B--2---:R-:W-:Y:S05]  /*7110*/  @!P0 BRA `(.L_x_122) ;  /* 0xfffffffc00f08947 */ /* 0x004fea000383ffff */
[----:B------:R-:W-:Y:S05]  /*7120*/  BRA `(.L_x_123) ;  /* 0xffffffb000887947 */ /* 0x000fea000383ffff */
.L_x_37:
[----:B----4-:R-:W-:-:S07]  /*7130*/  MOV R0, UR5 ;  /* 0x0000000500007c02 */ /* 0x010fce0008000f00 */
.L_x_124:
[----:B-1----:R1:W2:Y:S02]  /*7140*/  SYNCS.PHASECHK.TRANS64.TRYWAIT P0, [R0+URZ], R3 ;  /* 0x00000003000075a7 */ /* 0x0022a400080011ff */
[----:B--2---:R-:W-:Y:S05]  /*7150*/  @!P0 NANOSLEEP.SYNCS 0x989680 ;  /* 0x009896800000895d */ /* 0x004fea0003900000 */
[----:B------:R-:W2:Y:S02]  /*7160*/  @!P0 SYNCS.PHASECHK.TRANS64 P0, [R0+URZ], R3 ;  /* 0x00000003000085a7 */ /* 0x000ea400080010ff */
[----:B--2---:R-:W-:Y:S05]  /*7170*/  @!P0 BRA `(.L_x_124) ;  /* 0xfffffffc00f08947 */ /* 0x004fea000383ffff */
[----:B------:R-:W-:Y:S05]  /*7180*/  BRA `(.L_x_125) ;  /* 0xffffffb000947947 */ /* 0x000fea000383ffff */
.L_x_38:
[----:B----4-:R-:W-:-:S07]  /*7190*/  MOV R0, UR5 ;  /* 0x0000000500007c02 */ /* 0x010fce0008000f00 */
.L_x_126:
[----:B-1----:R1:W2:Y:S02]  /*71a0*/  SYNCS.PHASECHK.TRANS64.TRYWAIT P0, [R0+URZ], R3 ;  /* 0x00000003000075a7 */ /* 0x0022a400080011ff */
[----:B--2---:R-:W-:Y:S05]  /*71b0*/  @!P0 NANOSLEEP.SYNCS 0x989680 ;  /* 0x009896800000895d */ /* 0x004fea0003900000 */
[----:B------:R-:W2:Y:S02]  /*71c0*/  @!P0 SYNCS.PHASECHK.TRANS64 P0, [R0+URZ], R3 ;  /* 0x00000003000085a7 */ /* 0x000ea400080010ff */
[----:B--2---:R-:W-:Y:S05]  /*71d0*/  @!P0 BRA `(.L_x_126) ;  /* 0xfffffffc00f08947 */ /* 0x004fea000383ffff */
[----:B------:R-:W-:Y:S05]  /*71e0*/  BRA `(.L_x_127) ;  /* 0xffffffb000a07947 */ /* 0x000fea000383ffff */
.L_x_39:
[----:B----4-:R-:W-:-:S07]  /*71f0*/  MOV R0, UR5 ;  /* 0x0000000500007c02 */ /* 0x010fce0008000f00 */
.L_x_128:
[----:B-1----:R1:W2:Y:S02]  /*7200*/  SYNCS.PHASECHK.TRANS64.TRYWAIT P0, [R0+URZ], R3 ;  /* 0x00000003000075a7 */ /* 0x0022a400080011ff */
[----:B--2---:R-:W-:Y:S05]  /*7210*/  @!P0 NANOSLEEP.SYNCS 0x989680 ;  /* 0x009896800000895d */ /* 0x004fea0003900000 */
[----:B------:R-:W2:Y:S02]  /*7220*/  @!P0 SYNCS.PHASECHK.TRANS64 P0, [R0+URZ], R3 ;  /* 0x00000003000085a7 */ /* 0x000ea400080010ff */
[----:B--2---:R-:W-:Y:S05]  /*7230*/  @!P0 BRA `(.L_x_128) ;  /* 0xfffffffc00f08947 */ /* 0x004fea000383ffff */
[----:B------:R-:W-:Y:S05]  /*7240*/  BRA `(.L_x_129) ;  /* 0xffffffb000ac7947 */ /* 0x000fea000383ffff */
.L_x_40:
[----:B----4-:R-:W-:-:S07]  /*7250*/  MOV R0, UR5 ;  /* 0x0000000500007c02 */ /* 0x010fce0008000f00 */
.L_x_130:
[----:B-1----:R1:W2:Y:S02]  /*7260*/  SYNCS.PHASECHK.TRANS64.TRYWAIT P0, [R0+URZ], R3 ;  /* 0x00000003000075a7 */ /* 0x0022a400080011ff */
[----:B--2---:R-:W-:Y:S05]  /*7270*/  @!P0 NANOSLEEP.SYNCS 0x989680 ;  /* 0x009896800000895d */ /* 0x004fea0003900000 */
[----:B------:R-:W2:Y:S02]  /*7280*/  @!P0 SYNCS.PHASECHK.TRANS64 P0, [R0+URZ], R3 ;  /* 0x00000003000085a7 */ /* 0x000ea400080010ff */
[----:B--2---:R-:W-:Y:S05]  /*7290*/  @!P0 BRA `(.L_x_130) ;  /* 0xfffffffc00f08947 */ /* 0x004fea000383ffff */
[----:B------:R-:W-:Y:S05]  /*72a0*/  BRA `(.L_x_131) ;  /* 0xffffffb000b87947 */ /* 0x000fea000383ffff */
.L_x_41:
[----:B----4-:R-:W-:-:S07]  /*72b0*/  MOV R0, UR5 ;  /* 0x0000000500007c02 */ /* 0x010fce0008000f00 */
.L_x_132:
[----:B-1----:R1:W2:Y:S02]  /*72c0*/  SYNCS.PHASECHK.TRANS64.TRYWAIT P0, [R0+URZ], R3 ;  /* 0x00000003000075a7 */ /* 0x0022a400080011ff */
[----:B--2---:R-:W-:Y:S05]  /*72d0*/  @!P0 NANOSLEEP.SYNCS 0x989680 ;  /* 0x009896800000895d */ /* 0x004fea0003900000 */
[----:B------:R-:W2:Y:S02]  /*72e0*/  @!P0 SYNCS.PHASECHK.TRANS64 P0, [R0+URZ], R3 ;  /* 0x00000003000085a7 */ /* 0x000ea400080010ff */
[----:B--2---:R-:W-:Y:S05]  /*72f0*/  @!P0 BRA `(.L_x_132) ;  /* 0xfffffffc00f08947 */ /* 0x004fea000383ffff */
[----:B------:R-:W-:Y:S05]  /*7300*/  BRA `(.L_x_133) ;  /* 0xffffffb000c47947 */ /* 0x000fea000383ffff */
.L_x_44:
[----:B-1----:R1:W2:Y:S02]  /*7310*/  SYNCS.PHASECHK.TRANS64.TRYWAIT P0, [R0+URZ+0x110], R4 ;  /* 0x00011004000075a7 */ /* 0x0022a400080011ff */
[----:B--2---:R-:W-:Y:S05]  /*7320*/  @!P0 NANOSLEEP.SYNCS 0x989680 ;  /* 0x009896800000895d */ /* 0x004fea0003900000 */
[----:B------:R-:W2:Y:S02]  /*7330*/  @!P0 SYNCS.PHASECHK.TRANS64 P0, [R0+URZ+0x110], R4 ;  /* 0x00011004000085a7 */ /* 0x000ea400080010ff */
[----:B--2---:R-:W-:Y:S05]  /*7340*/  @!P0 BRA `(.L_x_44) ;  /* 0xfffffffc00f08947 */ /* 0x004fea000383ffff */
[----:B------:R-:W-:Y:S05]  /*7350*/  BRA `(.L_x_134) ;  /* 0xffffffb400207947 */ /* 0x000fea000383ffff */
.L_x_45:
[----:B------:R-:W-:-:S07]  /*7360*/  MOV R0, UR5 ;  /* 0x0000000500007c02 */ /* 0x000fce0008000f00 */
.L_x_135:
[----:B-1----:R1:W2:Y:S02]  /*7370*/  SYNCS.PHASECHK.TRANS64.TRYWAIT P0, [R0+URZ+0xc0], R5 ;  /* 0x0000c005000075a7 */ /* 0x0022a400080011ff */
[----:B--2---:R-:W-:Y:S05]  /*7380*/  @!P0 NANOSLEEP.SYNCS 0x989680 ;  /* 0x009896800000895d */ /* 0x004fea0003900000 */
[----:B------:R-:W2:Y:S02]  /*7390*/  @!P0 SYNCS.PHASECHK.TRANS64 P0, [R0+URZ+0xc0], R5 ;  /* 0x0000c005000085a7 */ /* 0x000ea400080010ff */
[----:B--2---:R-:W-:Y:S05]  /*73a0*/  @!P0 BRA `(.L_x_135) ;  /* 0xfffffffc00f08947 */ /* 0x004fea000383ffff */
[----:B------:R-:W-:Y:S05]  /*73b0*/  BRA `(.L_x_136) ;  /* 0xffffffb400307947 */ /* 0x000fea000383ffff */
.L_x_46:
[----:B-1----:R1:W2:Y:S02]  /*73c0*/  SYNCS.PHASECHK.TRANS64.TRYWAIT P1, [R0+URZ+0xb0], R4 ;  /* 0x0000b004000075a7 */ /* 0x0022a400080211ff */
[----:B--2---:R-:W-:Y:S05]  /*73d0*/  @!P1 NANOSLEEP.SYNCS 0x989680 ;  /* 0x009896800000995d */ /* 0x004fea0003900000 */
[----:B------:R-:W2:Y:S02]  /*73e0*/  @!P1 SYNCS.PHASECHK.TRANS64 P1, [R0+URZ+0xb0], R4 ;  /* 0x0000b004000095a7 */ /* 0x000ea400080210ff */
[----:B--2---:R-:W-:Y:S05]  /*73f0*/  @!P1 BRA `(.L_x_46) ;  /* 0xfffffffc00f09947 */ /* 0x004fea000383ffff */
[----:B------:R-:W-:Y:S05]  /*7400*/  BRA `(.L_x_137) ;  /* 0xffffffb400607947 */ /* 0x000fea000383ffff */
.L_x_49:
[----:B------:R-:W-:-:S07]  /*7410*/  MOV R0, UR5 ;  /* 0x0000000500007c02 */ /* 0x000fce0008000f00 */
.L_x_138:
[----:B-1----:R1:W2:Y:S02]  /*7420*/  SYNCS.PHASECHK.TRANS64.TRYWAIT P0, [R0+URZ+0xc0], R2 ;  /* 0x0000c002000075a7 */ /* 0x0022a400080011ff */
[----:B--2---:R-:W-:Y:S05]  /*7430*/  @!P0 NANOSLEEP.SYNCS 0x989680 ;  /* 0x009896800000895d */ /* 0x004fea0003900000 */
[----:B------:R-:W2:Y:S02]  /*7440*/  @!P0 SYNCS.PHASECHK.TRANS64 P0, [R0+URZ+0xc0], R2 ;  /* 0x0000c002000085a7 */ /* 0x000ea400080010ff */
[----:B--2---:R-:W-:Y:S05]  /*7450*/  @!P0 BRA `(.L_x_138) ;  /* 0xfffffffc00f08947 */ /* 0x004fea000383ffff */
[----:B------:R-:W-:Y:S05]  /*7460*/  BRA `(.L_x_48) ;  /* 0xffffffb400b47947 */ /* 0x000fea000383ffff */
.L_x_56:
[----:B-1----:R1:W2:Y:S02]  /*7470*/  SYNCS.PHASECHK.TRANS64.TRYWAIT P1, [R0+URZ+0xb0], R2 ;  /* 0x0000b002000075a7 */ /* 0x0022a400080211ff */
[----:B--2---:R-:W-:Y:S05]  /*7480*/  @!P1 NANOSLEEP.SYNCS 0x989680 ;  /* 0x009896800000995d */ /* 0x004fea0003900000 */
[----:B------:R-:W2:Y:S02]  /*7490*/  @!P1 SYNCS.PHASECHK.TRANS64 P1, [R0+URZ+0xb0], R2 ;  /* 0x0000b002000095a7 */ /* 0x000ea400080210ff */
[----:B--2---:R-:W-:Y:S05]  /*74a0*/  @!P1 BRA `(.L_x_56) ;  /* 0xfffffffc00f09947 */ /* 0x004fea000383ffff */
[----:B------:R-:W-:Y:S05]  /*74b0*/  BRA `(.L_x_139) ;  /* 0xffffffbc00247947 */ /* 0x000fea000383ffff */
.L_x_57:
[----:B------:R-:W-:-:S07]  /*74c0*/  MOV R2, UR7 ;  /* 0x0000000700027c02 */ /* 0x000fce0008000f00 */
.L_x_140:
[----:B-1----:R1:W2:Y:S02]  /*74d0*/  SYNCS.PHASECHK.TRANS64.TRYWAIT P0, [R2+URZ+0xf0], R0 ;  /* 0x0000f000020075a7 */ /* 0x0022a400080011ff */
[----:B--2---:R-:W-:Y:S05]  /*74e0*/  @!P0 NANOSLEEP.SYNCS 0x989680 ;  /* 0x009896800000895d */ /* 0x004fea0003900000 */
[----:B------:R-:W2:Y:S02]  /*74f0*/  @!P0 SYNCS.PHASECHK.TRANS64 P0, [R2+URZ+0xf0], R0 ;  /* 0x0000f000020085a7 */ /* 0x000ea400080010ff */
[----:B--2---:R-:W-:Y:S05]  /*7500*/  @!P0 BRA `(.L_x_140) ;  /* 0xfffffffc00f08947 */ /* 0x004fea000383ffff */
[----:B------:R-:W-:Y:S05]  /*7510*/  BRA `(.L_x_141) ;  /* 0xffffffbc00747947 */ /* 0x000fea000383ffff */
.L_x_60:
[----:B------:R-:W-:Y:S07]  /*7520*/  MOV R0, UR6 ;  /* 0x0000000600007c02 */ /* 0x000fee0008000f00 */
.L_x_142:
[----:B-1----:R1:W2:Y:S02]  /*7530*/  SYNCS.PHASECHK.TRANS64.TRYWAIT P0, [R0+URZ], R2 ;  /* 0x00000002000075a7 */ /* 0x0022a400080011ff */
[----:B--2---:R-:W-:Y:S05]  /*7540*/  @!P0 NANOSLEEP.SYNCS 0x989680 ;  /* 0x009896800000895d */ /* 0x004fea0003900000 */
[----:B------:R-:W2:Y:S02]  /*7550*/  @!P0 SYNCS.PHASECHK.TRANS64 P0, [R0+URZ], R2 ;  /* 0x00000002000085a7 */ /* 0x000ea400080010ff */
[----:B--2---:R-:W-:Y:S05]  /*7560*/  @!P0 BRA `(.L_x_142) ;  /* 0xfffffffc00f08947 */ /* 0x004fea000383ffff */
[----:B------:R-:W-:Y:S05]  /*7570*/  BRA `(.L_x_59) ;  /* 0xffffffbc00907947 */ /* 0x000fea000383ffff */
.L_x_63:
[----:B------:R-:W-:-:S07]  /*7580*/  MOV R0, UR6 ;  /* 0x0000000600007c02 */ /* 0x000fce0008000f00 */
.L_x_143:
[----:B--2---:R2:W4:Y:S02]  /*7590*/  SYNCS.PHASECHK.TRANS64.TRYWAIT P0, [R0+URZ], R2 ;  /* 0x00000002000075a7 */ /* 0x00452400080011ff */
[----:B----4-:R-:W-:Y:S05]  /*75a0*/  @!P0 NANOSLEEP.SYNCS 0x989680 ;  /* 0x009896800000895d */ /* 0x010fea0003900000 */
[----:B------:R-:W4:Y:S02]  /*75b0*/  @!P0 SYNCS.PHASECHK.TRANS64 P0, [R0+URZ], R2 ;  /* 0x00000002000085a7 */ /* 0x000f2400080010ff */
[----:B----4-:R-:W-:Y:S05]  /*75c0*/  @!P0 BRA `(.L_x_143) ;  /* 0xfffffffc00f08947 */ /* 0x010fea000383ffff */
[----:B------:R-:W-:Y:S05]  /*75d0*/  BRA `(.L_x_144) ;  /* 0xffffffc0006c7947 */ /* 0x000fea000383ffff */
.L_x_64:
[----:B------:R-:W-:-:S07]  /*75e0*/  MOV R0, UR6 ;  /* 0x0000000600007c02 */ /* 0x000fce0008000f00 */
.L_x_145:
[----:B-1----:R1:W2:Y:S02]  /*75f0*/  SYNCS.PHASECHK.TRANS64.TRYWAIT P0, [R0+URZ], R3 ;  /* 0x00000003000075a7 */ /* 0x0022a400080011ff */
[----:B--2---:R-:W-:Y:S05]  /*7600*/  @!P0 NANOSLEEP.SYNCS 0x989680 ;  /* 0x009896800000895d */ /* 0x004fea0003900000 */
[----:B------:R-:W2:Y:S02]  /*7610*/  @!P0 SYNCS.PHASECHK.TRANS64 P0, [R0+URZ], R3 ;  /* 0x00000003000085a7 */ /* 0x000ea400080010ff */
[----:B--2---:R-:W-:Y:S05]  /*7620*/  @!P0 BRA `(.L_x_145) ;  /* 0xfffffffc00f08947 */ /* 0x004fea000383ffff */
[----:B------:R-:W-:Y:S05]  /*7630*/  BRA `(.L_x_146) ;  /* 0xffffffc000787947 */ /* 0x000fea000383ffff */
.L_x_65:
[----:B------:R-:W-:-:S07]  /*7640*/  MOV R0, UR6 ;  /* 0x0000000600007c02 */ /* 0x000fce0008000f00 */
.L_x_147:
[----:B-1----:R1:W2:Y:S02]  /*7650*/  SYNCS.PHASECHK.TRANS64.TRYWAIT P0, [R0+URZ], R3 ;  /* 0x00000003000075a7 */ /* 0x0022a400080011ff */
[----:B--2---:R-:W-:Y:S05]  /*7660*/  @!P0 NANOSLEEP.SYNCS 0x989680 ;  /* 0x009896800000895d */ /* 0x004fea0003900000 */
[----:B------:R-:W2:Y:S02]  /*7670*/  @!P0 SYNCS.PHASECHK.TRANS64 P0, [R0+URZ], R3 ;  /* 0x00000003000085a7 */ /* 0x000ea400080010ff */
[----:B--2---:R-:W-:Y:S05]  /*7680*/  @!P0 BRA `(.L_x_147) ;  /* 0xfffffffc00f08947 */ /* 0x004fea000383ffff */
[----:B------:R-:W-:Y:S05]  /*7690*/  BRA `(.L_x_148) ;  /* 0xffffffc000847947 */ /* 0x000fea000383ffff */
.L_x_66:
[----:B-1----:R-:W-:-:S07]  /*76a0*/  MOV R0, UR7 ;  /* 0x0000000700007c02 */ /* 0x002fce0008000f00 */
.L_x_149:
[----:B-1----:R1:W2:Y:S02]  /*76b0*/  SYNCS.PHASECHK.TRANS64.TRYWAIT P0, [R0+URZ], R2 ;  /* 0x00000002000075a7 */ /* 0x0022a400080011ff */
[----:B--2---:R-:W-:Y:S05]  /*76c0*/  @!P0 NANOSLEEP.SYNCS 0x989680 ;  /* 0x009896800000895d */ /* 0x004fea0003900000 */
[----:B------:R-:W2:Y:S02]  /*76d0*/  @!P0 SYNCS.PHASECHK.TRANS64 P0, [R0+URZ], R2 ;  /* 0x00000002000085a7 */ /* 0x000ea400080010ff */
[----:B--2---:R-:W-:Y:S05]  /*76e0*/  @!P0 BRA `(.L_x_149) ;  /* 0xfffffffc00f08947 */ /* 0x004fea000383ffff */
[----:B------:R-:W-:Y:S05]  /*76f0*/  BRA `(.L_x_150) ;  /* 0xffffffc000907947 */ /* 0x000fea000383ffff */
.L_x_71:
[----:B--2---:R2:W3:Y:S02]  /*7700*/  SYNCS.PHASECHK.TRANS64.TRYWAIT P0, [R0+URZ+0xb0], R2 ;  /* 0x0000b002000075a7 */ /* 0x0044e400080011ff */
[----:B---3--:R-:W-:Y:S05]  /*7710*/  @!P0 NANOSLEEP.SYNCS 0x989680 ;  /* 0x009896800000895d */ /* 0x008fea0003900000 */
[----:B------:R-:W3:Y:S02]  /*7720*/  @!P0 SYNCS.PHASECHK.TRANS64 P0, [R0+URZ+0xb0], R2 ;  /* 0x0000b002000085a7 */ /* 0x000ee400080010ff */
[----:B---3--:R-:W-:Y:S05]  /*7730*/  @!P0 BRA `(.L_x_71) ;  /* 0xfffffffc00f08947 */ /* 0x008fea000383ffff */
[----:B------:R-:W-:Y:S05]  /*7740*/  BRA `(.L_x_151) ;  /* 0xffffffc400887947 */ /* 0x000fea000383ffff */
.L_x_74:
[----:B------:R-:W-:Y:S07]  /*7750*/  MOV R0, UR7 ;  /* 0x0000000700007c02 */ /* 0x000fee0008000f00 */
.L_x_152:
[----:B--2---:R2:W3:Y:S02]  /*7760*/  SYNCS.PHASECHK.TRANS64.TRYWAIT P0, [R0+URZ+0xa8], R2 ;  /* 0x0000a802000075a7 */ /* 0x0044e400080011ff */
[----:B---3--:R-:W-:Y:S05]  /*7770*/  @!P0 NANOSLEEP.SYNCS 0x989680 ;  /* 0x009896800000895d */ /* 0x008fea0003900000 */
[----:B------:R-:W3:Y:S02]  /*7780*/  @!P0 SYNCS.PHASECHK.TRANS64 P0, [R0+URZ+0xa8], R2 ;  /* 0x0000a802000085a7 */ /* 0x000ee400080010ff */
[----:B---3--:R-:W-:Y:S05]  /*7790*/  @!P0 BRA `(.L_x_152) ;  /* 0xfffffffc00f08947 */ /* 0x008fea000383ffff */
[----:B------:R-:W-:Y:S05]  /*77a0*/  BRA `(.L_x_73) ;  /* 0xffffffc800687947 */ /* 0x000fea000383ffff */
.L_x_77:
[----:B------:R-:W-:Y:S07]  /*77b0*/  MOV R0, UR15 ;  /* 0x0000000f00007c02 */ /* 0x000fee0008000f00 */
.L_x_153:
[----:B-1----:R1:W2:Y:S02]  /*77c0*/  SYNCS.PHASECHK.TRANS64.TRYWAIT P0, [R0+URZ+0x88], R9 ;  /* 0x00008809000075a7 */ /* 0x0022a400080011ff */
[----:B--2---:R-:W-:Y:S05]  /*77d0*/  @!P0 NANOSLEEP.SYNCS 0x989680 ;  /* 0x009896800000895d */ /* 0x004fea0003900000 */
[----:B------:R-:W2:Y:S02]  /*77e0*/  @!P0 SYNCS.PHASECHK.TRANS64 P0, [R0+URZ+0x88], R9 ;  /* 0x00008809000085a7 */ /* 0x000ea400080010ff */
[----:B--2---:R-:W-:Y:S05]  /*77f0*/  @!P0 BRA `(.L_x_153) ;  /* 0xfffffffc00f08947 */ /* 0x004fea000383ffff */
[----:B------:R-:W-:Y:S05]  /*7800*/  BRA `(.L_x_154) ;  /* 0xffffffc800e07947 */ /* 0x000fea000383ffff */
.L_x_78:
[----:B------:R-:W-:Y:S07]  /*7810*/  MOV R0, UR13 ;  /* 0x0000000d00007c02 */ /* 0x000fee0008000f00 */
.L_x_155:
[----:B-1----:R1:W2:Y:S02]  /*7820*/  SYNCS.PHASECHK.TRANS64.TRYWAIT P0, [R0+URZ+0x88], R20 ;  /* 0x00008814000075a7 */ /* 0x0022a400080011ff */
[----:B--2---:R-:W-:Y:S05]  /*7830*/  @!P0 NANOSLEEP.SYNCS 0x989680 ;  /* 0x009896800000895d */ /* 0x004fea0003900000 */
[----:B------:R-:W2:Y:S02]  /*7840*/  @!P0 SYNCS.PHASECHK.TRANS64 P0, [R0+URZ+0x88], R20 ;  /* 0x00008814000085a7 */ /* 0x000ea400080010ff */
[----:B--2---:R-:W-:Y:S05]  /*7850*/  @!P0 BRA `(.L_x_155) ;  /* 0xfffffffc00f08947 */ /* 0x004fea000383ffff */
[----:B------:R-:W-:Y:S05]  /*7860*/  BRA `(.L_x_156) ;  /* 0xffffffcc00807947 */ /* 0x000fea000383ffff */
.L_x_80:
[----:B------:R-:W-:-:S07]  /*7870*/  MOV R0, UR4 ;  /* 0x0000000400007c02 */ /* 0x000fce0008000f00 */
.L_x_157:
[----:B-1----:R1:W3:Y:S02]  /*7880*/  SYNCS.PHASECHK.TRANS64.TRYWAIT P0, [R0+URZ], R2 ;  /* 0x00000002000075a7 */ /* 0x0022e400080011ff */
[----:B---3--:R-:W-:Y:S05]  /*7890*/  @!P0 NANOSLEEP.SYNCS 0x989680 ;  /* 0x009896800000895d */ /* 0x008fea0003900000 */
[----:B------:R-:W3:Y:S02]  /*78a0*/  @!P0 SYNCS.PHASECHK.TRANS64 P0, [R0+URZ], R2 ;  /* 0x00000002000085a7 */ /* 0x000ee400080010ff */
[----:B---3--:R-:W-:Y:S05]  /*78b0*/  @!P0 BRA `(.L_x_157) ;  /* 0xfffffffc00f08947 */ /* 0x008fea000383ffff */
[----:B------:R-:W-:Y:S05]  /*78c0*/  BRA `(.L_x_158) ;  /* 0xffffffd0000c7947 */ /* 0x000fea000383ffff */
.L_x_81:
[----:B------:R-:W-:-:S07]  /*78d0*/  MOV R0, UR4 ;  /* 0x0000000400007c02 */ /* 0x000fce0008000f00 */
.L_x_159:
[----:B-1----:R1:W3:Y:S02]  /*78e0*/  SYNCS.PHASECHK.TRANS64.TRYWAIT P0, [R0+URZ], R2 ;  /* 0x00000002000075a7 */ /* 0x0022e400080011ff */
[----:B---3--:R-:W-:Y:S05]  /*78f0*/  @!P0 NANOSLEEP.SYNCS 0x989680 ;  /* 0x009896800000895d */ /* 0x008fea0003900000 */
[----:B------:R-:W3:Y:S02]  /*7900*/  @!P0 SYNCS.PHASECHK.TRANS64 P0, [R0+URZ], R2 ;  /* 0x00000002000085a7 */ /* 0x000ee400080010ff */
[----:B---3--:R-:W-:Y:S05]  /*7910*/  @!P0 BRA `(.L_x_159) ;  /* 0xfffffffc00f08947 */ /* 0x008fea000383ffff */
[----:B------:R-:W-:Y:S05]  /*7920*/  BRA `(.L_x_160) ;  /* 0xffffffd000187947 */ /* 0x000fea000383ffff */
.L_x_83:
[----:B--2---:R2:W4:Y:S02]  /*7930*/  SYNCS.PHASECHK.TRANS64.TRYWAIT P0, [R0+URZ+0xb0], R2 ;  /* 0x0000b002000075a7 */ /* 0x00452400080011ff */
[----:B----4-:R-:W-:Y:S05]  /*7940*/  @!P0 NANOSLEEP.SYNCS 0x989680 ;  /* 0x009896800000895d */ /* 0x010fea0003900000 */
[----:B------:R-:W4:Y:S02]  /*7950*/  @!P0 SYNCS.PHASECHK.TRANS64 P0, [R0+URZ+0xb0], R2 ;  /* 0x0000b002000085a7 */ /* 0x000f2400080010ff */
[----:B----4-:R-:W-:Y:S05]  /*7960*/  @!P0 BRA `(.L_x_83) ;  /* 0xfffffffc00f08947 */ /* 0x010fea000383ffff */
[----:B------:R-:W-:Y:S05]  /*7970*/  BRA `(.L_x_161) ;  /* 0xffffffd400087947 */ /* 0x000fea000383ffff */
.L_x_93:
[----:B-1----:R1:W3:Y:S02]  /*7980*/  SYNCS.PHASECHK.TRANS64.TRYWAIT P1, [R2+URZ+0x70], R4 ;  /* 0x00007004020075a7 */ /* 0x0022e400080211ff */
[----:B---3--:R-:W-:Y:S05]  /*7990*/  @!P1 NANOSLEEP.SYNCS 0x989680 ;  /* 0x009896800000995d */ /* 0x008fea0003900000 */
[----:B------:R-:W3:Y:S02]  /*79a0*/  @!P1 SYNCS.PHASECHK.TRANS64 P1, [R2+URZ+0x70], R4 ;  /* 0x00007004020095a7 */ /* 0x000ee400080210ff */
[----:B---3--:R-:W-:Y:S05]  /*79b0*/  @!P1 BRA `(.L_x_93) ;  /* 0xfffffffc00f09947 */ /* 0x008fea000383ffff */
[----:B------:R-:W-:Y:S05]  /*79c0*/  BRA `(.L_x_92) ;  /* 0xffffffe000087947 */ /* 0x000fea000383ffff */
.L_x_95:
[----:B-1----:R1:W2:Y:S02]  /*79d0*/  SYNCS.PHASECHK.TRANS64.TRYWAIT P0, [R44+URZ+0xd0], R3 ;  /* 0x0000d0032c0075a7 */ /* 0x0022a400080011ff */
[----:B--2---:R-:W-:Y:S05]  /*79e0*/  @!P0 NANOSLEEP.SYNCS 0x989680 ;  /* 0x009896800000895d */ /* 0x004fea0003900000 */
[----:B------:R-:W2:Y:S02]  /*79f0*/  @!P0 SYNCS.PHASECHK.TRANS64 P0, [R44+URZ+0xd0], R3 ;  /* 0x0000d0032c0085a7 */ /* 0x000ea400080010ff */
[----:B--2---:R-:W-:Y:S05]  /*7a00*/  @!P0 BRA `(.L_x_95) ;  /* 0xfffffffc00f08947 */ /* 0x004fea000383ffff */
[----:B------:R-:W-:Y:S05]  /*7a10*/  BRA `(.L_x_94) ;  /* 0xffffffe000587947 */ /* 0x000fea000383ffff */
.L_x_106:
[----:B-1----:R1:W2:Y:S02]  /*7a20*/  SYNCS.PHASECHK.TRANS64.TRYWAIT P0, [R2+URZ+0x70], R45 ;  /* 0x0000702d020075a7 */ /* 0x0022a400080011ff */
[----:B--2---:R-:W-:Y:S05]  /*7a30*/  @!P0 NANOSLEEP.SYNCS 0x989680 ;  /* 0x009896800000895d */ /* 0x004fea0003900000 */
[----:B------:R-:W2:Y:S02]  /*7a40*/  @!P0 SYNCS.PHASECHK.TRANS64 P0, [R2+URZ+0x70], R45 ;  /* 0x0000702d020085a7 */ /* 0x000ea400080010ff */
[----:B--2---:R-:W-:Y:S05]  /*7a50*/  @!P0 BRA `(.L_x_106) ;  /* 0xfffffffc00f08947 */ /* 0x004fea000383ffff */
[----:B------:R-:W-:Y:S05]  /*7a60*/  BRA `(.L_x_105) ;  /* 0xffffffe800687947 */ /* 0x000fea000383ffff */
        .weak           $__internal_0_$__cuda_sm10x_tcgen05_guardrail_trap_col_being_dealloced_not_returned_by_alloc
        .type           $__internal_0_$__cuda_sm10x_tcgen05_guardrail_trap_col_being_dealloced_not_returned_by_alloc,@function
        .size           $__internal_0_$__cuda_sm10x_tcgen05_guardrail_trap_col_being_dealloced_not_returned_by_alloc,($__internal_1_$__cuda_sm10x_tcgen05_guardrail_trap_phase_invalid_during_alloc - $__internal_0_$__cuda_sm10x_tcgen05_guardrail_trap_col_being_dealloced_not_returned_by_alloc)
$__internal_0_$__cuda_sm10x_tcgen05_guardrail_trap_col_being_dealloced_not_returned_by_alloc:
[----:B------:R-:W-:Y:S05]  /*7a70*/  BPT.TRAP 0x1 ;  /* 0x000000040000795c */ /* 0x000fea0000300000 */
[----:B------:R-:W-:-:S04]  /*7a80*/  HFMA2 R3, -RZ, RZ, 0, 0 ;  /* 0x00000000ff037431 */ /* 0x000fc800000001ff */
[----:B------:R-:W-:Y:S05]  /*7a90*/  RET.REL.NODEC R2 `(_ZN7cutlass13device_kernelINS_4gemm6kernel13GemmUniversalIN4cute5tupleIJiiiiEEENS1_10collective13CollectiveMmaINS1_35MainloopSm100TmaUmmaWarpSpecializedILi7ELi2ELi4ENS5_IJNS4_1CILi1EEESB_SB_EEEEENS5_IJNSA_ILi64EEESE_SE_EEENS_6half_tENS5_IJlSB_lEEESG_SH_NS4_8TiledMMAINS4_8MMA_AtomIJNS4_20SM100_MMA_F16BF16_SSISG_SG_fLi64ELi64ELNS4_4UMMA5MajorE0ELSM_0ELNSL_7ScaleInE0ELSN_0EEEEEENS4_6LayoutISC_NS5_IJNSA_ILi0EEESR_SR_EEEEENS5_IJNS4_10UnderscoreESU_SU_EEEEENS4_13SM90_TMA_LOADENS4_14ComposedLayoutINS4_7SwizzleILi3ELi4ELi3EEENS4_18smem_ptr_flag_bitsILi16EEENSQ_INS5_IJNSA_ILi8EEESE_EEENS5_IJSE_SB_EEEEEEEvNS4_8identityESX_S17_vS18_EENS_8epilogue10collective18CollectiveEpilogueINS1A_23Sm100TmaWarpSpecializedILi3ELi2ELi16ELb1ELb0EEEJSF_NS5_IJNSQ_ISE_SB_EENSQ_INSA_ILi32EEESB_EEEEESG_SH_SG_SH_NS1A_6fusion15FusionCallbacksIS1E_NS1J_17LinearCombinationISG_fSG_fLNS_15FloatRoundStyleE2EEESF_S1I_JEEENS4_5SM1004TMEM4LOAD26SM100_TMEM_LOAD_16dp256b4xESX_NSY_INSZ_ILi2ELi4ELi3EEES12_NSQ_INS5_IJS13_S1G_EEENS5_IJS1G_SB_EEEEEEENS4_17SM75_U32x4_LDSM_NENS4_14SM90_TMA_STOREES1X_NS4_17SM90_U32x4_STSM_NENS4_39AutoVectorizingCopyWithAssumedAlignmentILi128EEEEEEvvEEEEvNT_6ParamsE) ;  /* 0xffffff8402587950 */ /* 0x000fea0003c3ffff */
        .weak           $__internal_1_$__cuda_sm10x_tcgen05_guardrail_trap_phase_invalid_during_alloc
        .type           $__internal_1_$__cuda_sm10x_tcgen05_guardrail_trap_phase_invalid_during_alloc,@function
        .size           $__internal_1_$__cuda_sm10x_tcgen05_guardrail_trap_phase_invalid_during_alloc,($__internal_2_$__cuda_sm10x_tcgen05_guardrail_trap_unallocated_columns_being_dealloced - $__internal_1_$__cuda_sm10x_tcgen05_guardrail_trap_phase_invalid_during_alloc)
$__internal_1_$__cuda_sm10x_tcgen05_guardrail_trap_phase_invalid_during_alloc:
[----:B------:R-:W-:Y:S05]  /*7aa0*/  BPT.TRAP 0x1 ;  /* 0x000000040000795c */ /* 0x000fea0000300000 */
[----:B------:R-:W-:-:S04]  /*7ab0*/  MOV R3, 0x0 ;  /* 0x0000000000037802 */ /* 0x000fc80000000f00 */
[----:B------:R-:W-:Y:S05]  /*7ac0*/  RET.REL.NODEC R2 `(_ZN7cutlass13device_kernelINS_4gemm6kernel13GemmUniversalIN4cute5tupleIJiiiiEEENS1_10collective13CollectiveMmaINS1_35MainloopSm100TmaUmmaWarpSpecializedILi7ELi2ELi4ENS5_IJNS4_1CILi1EEESB_SB_EEEEENS5_IJNSA_ILi64EEESE_SE_EEENS_6half_tENS5_IJlSB_lEEESG_SH_NS4_8TiledMMAINS4_8MMA_AtomIJNS4_20SM100_MMA_F16BF16_SSISG_SG_fLi64ELi64ELNS4_4UMMA5MajorE0ELSM_0ELNSL_7ScaleInE0ELSN_0EEEEEENS4_6LayoutISC_NS5_IJNSA_ILi0EEESR_SR_EEEEENS5_IJNS4_10UnderscoreESU_SU_EEEEENS4_13SM90_TMA_LOADENS4_14ComposedLayoutINS4_7SwizzleILi3ELi4ELi3EEENS4_18smem_ptr_flag_bitsILi16EEENSQ_INS5_IJNSA_ILi8EEESE_EEENS5_IJSE_SB_EEEEEEEvNS4_8identityESX_S17_vS18_EENS_8epilogue10collective18CollectiveEpilogueINS1A_23Sm100TmaWarpSpecializedILi3ELi2ELi16ELb1ELb0EEEJSF_NS5_IJNSQ_ISE_SB_EENSQ_INSA_ILi32EEESB_EEEEESG_SH_SG_SH_NS1A_6fusion15FusionCallbacksIS1E_NS1J_17LinearCombinationISG_fSG_fLNS_15FloatRoundStyleE2EEESF_S1I_JEEENS4_5SM1004TMEM4LOAD26SM100_TMEM_LOAD_16dp256b4xESX_NSY_INSZ_ILi2ELi4ELi3EEES12_NSQ_INS5_IJS13_S1G_EEENS5_IJS1G_SB_EEEEEEENS4_17SM75_U32x4_LDSM_NENS4_14SM90_TMA_STOREES1X_NS4_17SM90_U32x4_STSM_NENS4_39AutoVectorizingCopyWithAssumedAlignmentILi128EEEEEEvvEEEEvNT_6ParamsE) ;  /* 0xffffff84024c7950 */ /* 0x000fea0003c3ffff */
        .weak           $__internal_2_$__cuda_sm10x_tcgen05_guardrail_trap_unallocated_columns_being_dealloced
        .type           $__internal_2_$__cuda_sm10x_tcgen05_guardrail_trap_unallocated_columns_being_dealloced,@function
        .size           $__internal_2_$__cuda_sm10x_tcgen05_guardrail_trap_unallocated_columns_being_dealloced,(.L_x_163 - $__internal_2_$__cuda_sm10x_tcgen05_guardrail_trap_unallocated_columns_being_dealloced)
$__internal_2_$__cuda_sm10x_tcgen05_guardrail_trap_unallocated_columns_being_dealloced:
[----:B------:R-:W-:Y:S05]  /*7ad0*/  BPT.TRAP 0x1 ;  /* 0x000000040000795c */ /* 0x000fea0000300000 */
[----:B------:R-:W-:-:S04]  /*7ae0*/  HFMA2 R3, -RZ, RZ, 0, 0 ;  /* 0x00000000ff037431 */ /* 0x000fc800000001ff */
[----:B------:R-:W-:Y:S05]  /*7af0*/  RET.REL.NODEC R2 `(_ZN7cutlass13device_kernelINS_4gemm6kernel13GemmUniversalIN4cute5tupleIJiiiiEEENS1_10collective13CollectiveMmaINS1_35MainloopSm100TmaUmmaWarpSpecializedILi7ELi2ELi4ENS5_IJNS4_1CILi1EEESB_SB_EEEEENS5_IJNSA_ILi64EEESE_SE_EEENS_6half_tENS5_IJlSB_lEEESG_SH_NS4_8TiledMMAINS4_8MMA_AtomIJNS4_20SM100_MMA_F16BF16_SSISG_SG_fLi64ELi64ELNS4_4UMMA5MajorE0ELSM_0ELNSL_7ScaleInE0ELSN_0EEEEEENS4_6LayoutISC_NS5_IJNSA_ILi0EEESR_SR_EEEEENS5_IJNS4_10UnderscoreESU_SU_EEEEENS4_13SM90_TMA_LOADENS4_14ComposedLayoutINS4_7SwizzleILi3ELi4ELi3EEENS4_18smem_ptr_flag_bitsILi16EEENSQ_INS5_IJNSA_ILi8EEESE_EEENS5_IJSE_SB_EEEEEEEvNS4_8identityESX_S17_vS18_EENS_8epilogue10collective18CollectiveEpilogueINS1A_23Sm100TmaWarpSpecializedILi3ELi2ELi16ELb1ELb0EEEJSF_NS5_IJNSQ_ISE_SB_EENSQ_INSA_ILi32EEESB_EEEEESG_SH_SG_SH_NS1A_6fusion15FusionCallbacksIS1E_NS1J_17LinearCombinationISG_fSG_fLNS_15FloatRoundStyleE2EEESF_S1I_JEEENS4_5SM1004TMEM4LOAD26SM100_TMEM_LOAD_16dp256b4xESX_NSY_INSZ_ILi2ELi4ELi3EEES12_NSQ_INS5_IJS13_S1G_EEENS5_IJS1G_SB_EEEEEEENS4_17SM75_U32x4_LDSM_NENS4_14SM90_TMA_STOREES1X_NS4_17SM90_U32x4_STSM_NENS4_39AutoVectorizingCopyWithAssumedAlignmentILi128EEEEEEvvEEEEvNT_6ParamsE) ;  /* 0xffffff8402407950 */ /* 0x000fea0003c3ffff */
.L_x_162:
[----:B------:R-:W-:-:S00]  /*7b00*/  BRA `(.L_x_162) ;  /* 0xfffffffc00fc7947 */ /* 0x000fc0000383ffff */
[----:B------:R-:W-:-:S00]  /*7b10*/  NOP ;  /* 0x0000000000007918 */ /* 0x000fc00000000000 */
        /* <DEDUP_REMOVED lines=14> */
.L_x_163:


//--------------------- .nv.global.init           --------------------------
	.section	.nv.global.init,"aw",@progbits
.nv.global.init:
	.type		$str$27,@object
	.size		$str$27,($str$28 - $str$27)
$str$27:
        /*0000*/ 	.byte	0x28, 0x61, 0x64, 0x64, 0x72, 0x65, 0x73, 0x73, 0x20, 0x26, 0x20, 0x6d, 0x61, 0x73, 0x6b, 0x29
        /*0010*/ 	.byte	0x20, 0x3d, 0x3d, 0x20, 0x30, 0x00
	.type		$str$28,@object
	.size		$str$28,($str$26 - $str$28)
$str$28:
        /*0016*/ 	.byte	0x2f, 0x74, 0x6d, 0x70, 0x2f, 0x63, 0x75, 0x74, 0x6c, 0x61, 0x73, 0x73, 0x5f, 0x73, 0x77, 0x65
        /*0026*/ 	.byte	0x65, 0x70, 0x5f, 0x73, 0x72, 0x63, 0x2f, 0x69, 0x6e, 0x63, 0x6c, 0x75, 0x64, 0x65, 0x2f, 0x63
        /*0036*/ 	.byte	0x75, 0x74, 0x65, 0x2f, 0x70, 0x6f, 0x69, 0x6e, 0x74, 0x65, 0x72, 0x5f, 0x66, 0x6c, 0x61, 0x67
        /*0046*/ 	.byte	0x67, 0x65, 0x64, 0x2e, 0x68, 0x70, 0x70, 0x00
	.type		$str$26,@object
	.size		$str$26,($str$25 - $str$26)
$str$26:
        /*004e*/ 	.byte	0x2f, 0x74, 0x6d, 0x70, 0x2f, 0x63, 0x75, 0x74, 0x6c, 0x61, 0x73, 0x73, 0x5f, 0x73, 0x77, 0x65
        /*005e*/ 	.byte	0x65, 0x70, 0x5f, 0x73, 0x72, 0x63, 0x2f, 0x69, 0x6e, 0x63, 0x6c, 0x75, 0x64, 0x65, 0x2f, 0x63
        /*006e*/ 	.byte	0x75, 0x74, 0x65, 0x2f, 0x61, 0x74, 0x6f, 0x6d, 0x2f, 0x63, 0x6f, 0x70, 0x79, 0x5f, 0x74, 0x72
        /*007e*/ 	.byte	0x61, 0x69, 0x74, 0x73, 0x5f, 0x73, 0x6d, 0x31, 0x30, 0x30, 0x2e, 0x68, 0x70, 0x70, 0x00
	.type		$str$25,@object
	.size		$str$25,(__unnamed_1 - $str$25)
$str$25:
        /*008d*/ 	.byte	0x28, 0x28, 0x75, 0x69, 0x6e, 0x74, 0x33, 0x32, 0x5f, 0x74, 0x28, 0x74, 0x68, 0x72, 0x65, 0x61
        /*009d*/ 	.byte	0x64, 0x49, 0x64, 0x78, 0x2e, 0x78, 0x29, 0x20, 0x2f, 0x20, 0x33, 0x32, 0x29, 0x20, 0x25, 0x20
        /*00ad*/ 	.byte	0x34, 0x29, 0x20, 0x3d, 0x3d, 0x20, 0x28, 0x28, 0x28, 0x74, 0x6d, 0x65, 0x6d, 0x5f, 0x61, 0x64
        /*00bd*/ 	.byte	0x64, 0x72, 0x20, 0x3e, 0x3e, 0x20, 0x31, 0x36, 0x29, 0x20, 0x2f, 0x20, 0x33, 0x32, 0x29, 0x20
        /*00cd*/ 	.byte	0x25, 0x20, 0x34, 0x29, 0x00
	.type		__unnamed_1,@object
	.size		__unnamed_1,(__unnamed_2 - __unnamed_1)
__unnamed_1:
        /*00d2*/ 	.byte	0x61, 0x75, 0x74, 0x6f, 0x20, 0x63, 0x75, 0x74, 0x65, 0x3a, 0x3a, 0x61, 0x73, 0x5f, 0x70, 0x6f
        /* <DEDUP_REMOVED lines=24> */
        /*0262*/ 	.byte	0x3e, 0x3e, 0x3e, 0x5d, 0x00
	.type		__unnamed_2,@object
	.size		__unnamed_2,(.L_2 - __unnamed_2)
__unnamed_2:
        /* <DEDUP_REMOVED lines=46> */
.L_2:


//--------------------- .nv.shared._ZN7cutlass13device_kernelINS_4gemm6kernel13GemmUniversalIN4cute5tupleIJiiiiEEENS1_10collective13CollectiveMmaINS1_35MainloopSm100TmaUmmaWarpSpecializedILi7ELi2ELi4ENS5_IJNS4_1CILi1EEESB_SB_EEEEENS5_IJNSA_ILi64EEESE_SE_EEENS_6half_tENS5_IJlSB_lEEESG_SH_NS4_8TiledMMAINS4_8MMA_AtomIJNS4_20SM100_MMA_F16BF16_SSISG_SG_fLi64ELi64ELNS4_4UMMA5MajorE0ELSM_0ELNSL_7ScaleInE0ELSN_0EEEEEENS4_6LayoutISC_NS5_IJNSA_ILi0EEESR_SR_EEEEENS5_IJNS4_10UnderscoreESU_SU_EEEEENS4_13SM90_TMA_LOADENS4_14ComposedLayoutINS4_7SwizzleILi3ELi4ELi3EEENS4_18smem_ptr_flag_bitsILi16EEENSQ_INS5_IJNSA_ILi8EEESE_EEENS5_IJSE_SB_EEEEEEEvNS4_8identityESX_S17_vS18_EENS_8epilogue10collective18CollectiveEpilogueINS1A_23Sm100TmaWarpSpecializedILi3ELi2ELi16ELb1ELb0EEEJSF_NS5_IJNSQ_ISE_SB_EENSQ_INSA_ILi32EEESB_EEEEESG_SH_SG_SH_NS1A_6fusion15FusionCallbacksIS1E_NS1J_17LinearCombinationISG_fSG_fLNS_15FloatRoundStyleE2EEESF_S1I_JEEENS4_5SM1004TMEM4LOAD26SM100_TMEM_LOAD_16dp256b4xESX_NSY_INSZ_ILi2ELi4ELi3EEES12_NSQ_INS5_IJS13_S1G_EEENS5_IJS1G_SB_EEEEEEENS4_17SM75_U32x4_LDSM_NENS4_14SM90_TMA_STOREES1X_NS4_17SM90_U32x4_STSM_NENS4_39AutoVectorizingCopyWithAssumedAlignmentILi128EEEEEEvvEEEEvNT_6ParamsE --------------------------
	.section	.nv.shared._ZN7cutlass13device_kernelINS_4gemm6kernel13GemmUniversalIN4cute5tupleIJiiiiEEENS1_10collective13CollectiveMmaINS1_35MainloopSm100TmaUmmaWarpSpecializedILi7ELi2ELi4ENS5_IJNS4_1CILi1EEESB_SB_EEEEENS5_IJNSA_ILi64EEESE_SE_EEENS_6half_tENS5_IJlSB_lEEESG_SH_NS4_8TiledMMAINS4_8MMA_AtomIJNS4_20SM100_MMA_F16BF16_SSISG_SG_fLi64ELi64ELNS4_4UMMA5MajorE0ELSM_0ELNSL_7ScaleInE0ELSN_0EEEEEENS4_6LayoutISC_NS5_IJNSA_ILi0EEESR_SR_EEEEENS5_IJNS4_10UnderscoreESU_SU_EEEEENS4_13SM90_TMA_LOADENS4_14ComposedLayoutINS4_7SwizzleILi3ELi4ELi3EEENS4_18smem_ptr_flag_bitsILi16EEENSQ_INS5_IJNSA_ILi8EEESE_EEENS5_IJSE_SB_EEEEEEEvNS4_8identityESX_S17_vS18_EENS_8epilogue10collective18CollectiveEpilogueINS1A_23Sm100TmaWarpSpecializedILi3ELi2ELi16ELb1ELb0EEEJSF_NS5_IJNSQ_ISE_SB_EENSQ_INSA_ILi32EEESB_EEEEESG_SH_SG_SH_NS1A_6fusion15FusionCallbacksIS1E_NS1J_17LinearCombinationISG_fSG_fLNS_15FloatRoundStyleE2EEESF_S1I_JEEENS4_5SM1004TMEM4LOAD26SM100_TMEM_LOAD_16dp256b4xESX_NSY_INSZ_ILi2ELi4ELi3EEES12_NSQ_INS5_IJS13_S1G_EEENS5_IJS1G_SB_EEEEEEENS4_17SM75_U32x4_LDSM_NENS4_14SM90_TMA_STOREES1X_NS4_17SM90_U32x4_STSM_NENS4_39AutoVectorizingCopyWithAssumedAlignmentILi128EEEEEEvvEEEEvNT_6ParamsE,"aw",@nobits
	.sectionflags	@""
	.align	16
	.zero		1024


//--------------------- .nv.shared.reserved.0     --------------------------
	.section	.nv.shared.reserved.0,"aw",@nobits
	.weak		__nv_reservedSMEM_offset_0_alias
	.size		__nv_reservedSMEM_offset_0_alias, 0, 64
	.other		__nv_reservedSMEM_offset_0_alias,@"STO_CUDA_RESERVED_SHARED STV_DEFAULT"
__nv_reservedSMEM_offset_0_alias:
	.zero		0
.nv.shared.reserved.0:
	.zero		64
	.weak		__nv_reservedSMEM_tcgen05_partition
	.type		__nv_reservedSMEM_tcgen05_partition,@object
	.size		__nv_reservedSMEM_tcgen05_partition,(.L_0 - __nv_reservedSMEM_tcgen05_partition)
__nv_reservedSMEM_tcgen05_partition:
	.zero		32
.L_0:


//--------------------- .nv.global                --------------------------
	.section	.nv.global,"aw",@nobits
.nv.global:
	.type		_ZN40_INTERNAL_9f9bbc8a_4_k_cu_303d63bc_248514cute1_E,@object
	.size		_ZN40_INTERNAL_9f9bbc8a_4_k_cu_303d63bc_248514cute1_E,(_ZN40_INTERNAL_9f9bbc8a_4_k_cu_303d63bc_248514cuda3std3__45__cpo6cbeginE - _ZN40_INTERNAL_9f9bbc8a_4_k_cu_303d63bc_248514cute1_E)
_ZN40_INTERNAL_9f9bbc8a_4_k_cu_303d63bc_248514cute1_E:
	.zero		1
	.type		_ZN40_INTERNAL_9f9bbc8a_4_k_cu_303d63bc_248514cuda3std3__45__cpo6cbeginE,@object
	.size		_ZN40_INTERNAL_9f9bbc8a_4_k_cu_303d63bc_248514cuda3std3__45__cpo6cbeginE,(_ZN40_INTERNAL_9f9bbc8a_4_k_cu_303d63bc_248514cuda3std3__48in_placeE - _ZN40_INTERNAL_9f9bbc8a_4_k_cu_303d63bc_248514cuda3std3__45__cpo6cbeginE)
_ZN40_INTERNAL_9f9bbc8a_4_k_cu_303d63bc_248514cuda3std3__45__cpo6cbeginE:
	.zero		1
	.type		_ZN40_INTERNAL_9f9bbc8a_4_k_cu_303d63bc_248514cuda3std3__48in_placeE,@object
	.size		_ZN40_INTERNAL_9f9bbc8a_4_k_cu_303d63bc_248514cuda3std3__48in_placeE,(_ZN40_INTERNAL_9f9bbc8a_4_k_cu_303d63bc_248514cuda3std6ranges3__45__cpo9iter_moveE - _ZN40_INTERNAL_9f9bbc8a_4_k_cu_303d63bc_248514cuda3std3__48in_placeE)
_ZN40_INTERNAL_9f9bbc8a_4_k_cu_303d63bc_248514cuda3std3__48in_placeE:
	.zero		1
	.type		_ZN40_INTERNAL_9f9bbc8a_4_k_cu_303d63bc_248514cuda3std6ranges3__45__cpo9iter_moveE,@object
	.size		_ZN40_INTERNAL_9f9bbc8a_4_k_cu_303d63bc_248514cuda3std6ranges3__45__cpo9iter_moveE,(_ZN40_INTERNAL_9f9bbc8a_4_k_cu_303d63bc_248514cuda3std3__45__cpo5beginE - _ZN40_INTERNAL_9f9bbc8a_4_k_cu_303d63bc_248514cuda3std6ranges3__45__cpo9iter_moveE)
_ZN40_INTERNAL_9f9bbc8a_4_k_cu_303d63bc_248514cuda3std6ranges3__45__cpo9iter_moveE:
	.zero		1
	.type		_ZN40_INTERNAL_9f9bbc8a_4_k_cu_303d63bc_248514cuda3std3__45__cpo5beginE,@object
	.size		_ZN40_INTERNAL_9f9bbc8a_4_k_cu_303d63bc_248514cuda3std3__45__cpo5beginE,(_ZN40_INTERNAL_9f9bbc8a_4_k_cu_303d63bc_248514cuda3std3__442_GLOBAL__N__9f9bbc8a_4_k_cu_303d63bc_248516ignoreE - _ZN40_INTERNAL_9f9bbc8a_4_k_cu_303d63bc_248514cuda3std3__45__cpo5beginE)
_ZN40_INTERNAL_9f9bbc8a_4_k_cu_303d63bc_248514cuda3std3__45__cpo5beginE:
	.zero		1
	.type		_ZN40_INTERNAL_9f9bbc8a_4_k_cu_303d63bc_248514cuda3std3__442_GLOBAL__N__9f9bbc8a_4_k_cu_303d63bc_248516ignoreE,@object
	.size		_ZN40_INTERNAL_9f9bbc8a_4_k_cu_303d63bc_248514cuda3std3__442_GLOBAL__N__9f9bbc8a_4_k_cu_303d63bc_248516ignoreE,(_ZN40_INTERNAL_9f9bbc8a_4_k_cu_303d63bc_248514cute7productE - _ZN40_INTERNAL_9f9bbc8a_4_k_cu_303d63bc_248514cuda3std3__442_GLOBAL__N__9f9bbc8a_4_k_cu_303d63bc_248516ignoreE)
_ZN40_INTERNAL_9f9bbc8a_4_k_cu_303d63bc_248514cuda3std3__442_GLOBAL__N__9f9bbc8a_4_k_cu_303d63bc_248516ignoreE:
	.zero		1
	.type		_ZN40_INTERNAL_9f9bbc8a_4_k_cu_303d63bc_248514cute7productE,@object
	.size		_ZN40_INTERNAL_9f9bbc8a_4_k_cu_303d63bc_248514cute7productE,(_ZN40_INTERNAL_9f9bbc8a_4_k_cu_303d63bc_248514cuda3std3__45__cpo3endE - _ZN40_INTERNAL_9f9bbc8a_4_k_cu_303d63bc_248514cute7productE)
_ZN40_INTERNAL_9f9bbc8a_4_k_cu_303d63bc_248514cute7productE:
	.zero		1
	.type		_ZN40_INTERNAL_9f9bbc8a_4_k_cu_303d63bc_248514cuda3std3__45__cpo3endE,@object
	.size		_ZN40_INTERNAL_9f9bbc8a_4_k_cu_303d63bc_248514cuda3std3__45__cpo3endE,(_ZN40_INTERNAL_9f9bbc8a_4_k_cu_303d63bc_248514cuda3std3__419piecewise_constructE - _ZN40_INTERNAL_9f9bbc8a_4_k_cu_303d63bc_248514cuda3std3__45__cpo3endE)
_ZN40_INTERNAL_9f9bbc8a_4_k_cu_303d63bc_248514cuda3std3__45__cpo3endE:
	.zero		1
	.type		_ZN40_INTERNAL_9f9bbc8a_4_k_cu_303d63bc_248514cuda3std3__419piecewise_constructE,@object
	.size		_ZN40_INTERNAL_9f9bbc8a_4_k_cu_303d63bc_248514cuda3std3__419piecewise_constructE,(_ZN40_INTERNAL_9f9bbc8a_4_k_cu_303d63bc_248514cuda3std3__45__cpo4cendE - _ZN40_INTERNAL_9f9bbc8a_4_k_cu_303d63bc_248514cuda3std3__419piecewise_constructE)
_ZN40_INTERNAL_9f9bbc8a_4_k_cu_303d63bc_248514cuda3std3__419piecewise_constructE:
	.zero		1
	.type		_ZN40_INTERNAL_9f9bbc8a_4_k_cu_303d63bc_248514cuda3std3__45__cpo4cendE,@object
	.size		_ZN40_INTERNAL_9f9bbc8a_4_k_cu_303d63bc_248514cuda3std3__45__cpo4cendE,(_ZN40_INTERNAL_9f9bbc8a_4_k_cu_303d63bc_248514cuda3std6ranges3__45__cpo4swapE - _ZN40_INTERNAL_9f9bbc8a_4_k_cu_303d63bc_248514cuda3std3__45__cpo4cendE)
_ZN40_INTERNAL_9f9bbc8a_4_k_cu_303d63bc_248514cuda3std3__45__cpo4cendE:
	.zero		1
	.type		_ZN40_INTERNAL_9f9bbc8a_4_k_cu_303d63bc_248514cuda3std6ranges3__45__cpo4swapE,@object
	.size		_ZN40_INTERNAL_9f9bbc8a_4_k_cu_303d63bc_248514cuda3std6ranges3__45__cpo4swapE,(.L_10 - _ZN40_INTERNAL_9f9bbc8a_4_k_cu_303d63bc_248514cuda3std6ranges3__45__cpo4swapE)
_ZN40_INTERNAL_9f9bbc8a_4_k_cu_303d63bc_248514cuda3std6ranges3__45__cpo4swapE:
	.zero		1
.L_10:


//--------------------- .nv.constant0._ZN7cutlass13device_kernelINS_4gemm6kernel13GemmUniversalIN4cute5tupleIJiiiiEEENS1_10collective13CollectiveMmaINS1_35MainloopSm100TmaUmmaWarpSpecializedILi7ELi2ELi4ENS5_IJNS4_1CILi1EEESB_SB_EEEEENS5_IJNSA_ILi64EEESE_SE_EEENS_6half_tENS5_IJlSB_lEEESG_SH_NS4_8TiledMMAINS4_8MMA_AtomIJNS4_20SM100_MMA_F16BF16_SSISG_SG_fLi64ELi64ELNS4_4UMMA5MajorE0ELSM_0ELNSL_7ScaleInE0ELSN_0EEEEEENS4_6LayoutISC_NS5_IJNSA_ILi0EEESR_SR_EEEEENS5_IJNS4_10UnderscoreESU_SU_EEEEENS4_13SM90_TMA_LOADENS4_14ComposedLayoutINS4_7SwizzleILi3ELi4ELi3EEENS4_18smem_ptr_flag_bitsILi16EEENSQ_INS5_IJNSA_ILi8EEESE_EEENS5_IJSE_SB_EEEEEEEvNS4_8identityESX_S17_vS18_EENS_8epilogue10collective18CollectiveEpilogueINS1A_23Sm100TmaWarpSpecializedILi3ELi2ELi16ELb1ELb0EEEJSF_NS5_IJNSQ_ISE_SB_EENSQ_INSA_ILi32EEESB_EEEEESG_SH_SG_SH_NS1A_6fusion15FusionCallbacksIS1E_NS1J_17LinearCombinationISG_fSG_fLNS_15FloatRoundStyleE2EEESF_S1I_JEEENS4_5SM1004TMEM4LOAD26SM100_TMEM_LOAD_16dp256b4xESX_NSY_INSZ_ILi2ELi4ELi3EEES12_NSQ_INS5_IJS13_S1G_EEENS5_IJS1G_SB_EEEEEEENS4_17SM75_U32x4_LDSM_NENS4_14SM90_TMA_STOREES1X_NS4_17SM90_U32x4_STSM_NENS4_39AutoVectorizingCopyWithAssumedAlignmentILi128EEEEEEvvEEEEvNT_6ParamsE --------------------------
	.section	.nv.constant0._ZN7cutlass13device_kernelINS_4gemm6kernel13GemmUniversalIN4cute5tupleIJiiiiEEENS1_10collective13CollectiveMmaINS1_35MainloopSm100TmaUmmaWarpSpecializedILi7ELi2ELi4ENS5_IJNS4_1CILi1EEESB_SB_EEEEENS5_IJNSA_ILi64EEESE_SE_EEENS_6half_tENS5_IJlSB_lEEESG_SH_NS4_8TiledMMAINS4_8MMA_AtomIJNS4_20SM100_MMA_F16BF16_SSISG_SG_fLi64ELi64ELNS4_4UMMA5MajorE0ELSM_0ELNSL_7ScaleInE0ELSN_0EEEEEENS4_6LayoutISC_NS5_IJNSA_ILi0EEESR_SR_EEEEENS5_IJNS4_10UnderscoreESU_SU_EEEEENS4_13SM90_TMA_LOADENS4_14ComposedLayoutINS4_7SwizzleILi3ELi4ELi3EEENS4_18smem_ptr_flag_bitsILi16EEENSQ_INS5_IJNSA_ILi8EEESE_EEENS5_IJSE_SB_EEEEEEEvNS4_8identityESX_S17_vS18_EENS_8epilogue10collective18CollectiveEpilogueINS1A_23Sm100TmaWarpSpecializedILi3ELi2ELi16ELb1ELb0EEEJSF_NS5_IJNSQ_ISE_SB_EENSQ_INSA_ILi32EEESB_EEEEESG_SH_SG_SH_NS1A_6fusion15FusionCallbacksIS1E_NS1J_17LinearCombinationISG_fSG_fLNS_15FloatRoundStyleE2EEESF_S1I_JEEENS4_5SM1004TMEM4LOAD26SM100_TMEM_LOAD_16dp256b4xESX_NSY_INSZ_ILi2ELi4ELi3EEES12_NSQ_INS5_IJS13_S1G_EEENS5_IJS1G_SB_EEEEEEENS4_17SM75_U32x4_LDSM_NENS4_14SM90_TMA_STOREES1X_NS4_17SM90_U32x4_STSM_NENS4_39AutoVectorizingCopyWithAssumedAlignmentILi128EEEEEEvvEEEEvNT_6ParamsE,"a",@progbits
	.sectionflags	@""
	.align	4
.nv.constant0._ZN7cutlass13device_kernelINS_4gemm6kernel13GemmUniversalIN4cute5tupleIJiiiiEEENS1_10collective13CollectiveMmaINS1_35MainloopSm100TmaUmmaWarpSpecializedILi7ELi2ELi4ENS5_IJNS4_1CILi1EEESB_SB_EEEEENS5_IJNSA_ILi64EEESE_SE_EEENS_6half_tENS5_IJlSB_lEEESG_SH_NS4_8TiledMMAINS4_8MMA_AtomIJNS4_20SM100_MMA_F16BF16_SSISG_SG_fLi64ELi64ELNS4_4UMMA5MajorE0ELSM_0ELNSL_7ScaleInE0ELSN_0EEEEEENS4_6LayoutISC_NS5_IJNSA_ILi0EEESR_SR_EEEEENS5_IJNS4_10UnderscoreESU_SU_EEEEENS4_13SM90_TMA_LOADENS4_14ComposedLayoutINS4_7SwizzleILi3ELi4ELi3EEENS4_18smem_ptr_flag_bitsILi16EEENSQ_INS5_IJNSA_ILi8EEESE_EEENS5_IJSE_SB_EEEEEEEvNS4_8identityESX_S17_vS18_EENS_8epilogue10collective18CollectiveEpilogueINS1A_23Sm100TmaWarpSpecializedILi3ELi2ELi16ELb1ELb0EEEJSF_NS5_IJNSQ_ISE_SB_EENSQ_INSA_ILi32EEESB_EEEEESG_SH_SG_SH_NS1A_6fusion15FusionCallbacksIS1E_NS1J_17LinearCombinationISG_fSG_fLNS_15FloatRoundStyleE2EEESF_S1I_JEEENS4_5SM1004TMEM4LOAD26SM100_TMEM_LOAD_16dp256b4xESX_NSY_INSZ_ILi2ELi4ELi3EEES12_NSQ_INS5_IJS13_S1G_EEENS5_IJS1G_SB_EEEEEEENS4_17SM75_U32x4_LDSM_NENS4_14SM90_TMA_STOREES1X_NS4_17SM90_U32x4_STSM_NENS4_39AutoVectorizingCopyWithAssumedAlignmentILi128EEEEEEvvEEEEvNT_6ParamsE:
	.zero		2944


//--------------------- SYMBOLS --------------------------

	.type		.nv.reservedSmem.offset0,@object
	.size		.nv.reservedSmem.offset0,0x4
	.type		.nv.reservedSmem.cap,@object
	.size		.nv.reservedSmem.cap,0x4
	.type		__assertfail,@function
